def attn_fwd(
    Q,
    K,
    V,
    Out,
    Lse,
    sm_scale,
    stride_qz,
    stride_qh,
    stride_qm,
    stride_qk,
    stride_kz,
    stride_kh,
    stride_kn,
    stride_kk,
    stride_vz,
    stride_vh,
    stride_vn,
    stride_vk,
    stride_oz,
    stride_oh,
    stride_om,
    stride_ok,
    seqlen_q,
    seqlen_k,
    BLOCK_M: tl.constexpr,
    BLOCK_N: tl.constexpr,
    HEAD_DIM: tl.constexpr,
    CAUSAL: tl.constexpr,
):
    start_m = tl.program_id(0)
    off_hz = tl.program_id(1)
    q_off = off_hz * stride_qh
    k_off = off_hz * stride_kh
    v_off = off_hz * stride_vh
    offs_m = start_m * BLOCK_M + tl.arange(0, BLOCK_M)
    offs_d = tl.arange(0, HEAD_DIM)
    offs_n = tl.arange(0, BLOCK_N)
    q_ptrs = Q + q_off + offs_m[:, None] * stride_qm + offs_d[None, :] * stride_qk
    k_ptrs = K + k_off + offs_d[:, None] * stride_kk + offs_n[None, :] * stride_kn
    v_ptrs = V + v_off + offs_n[:, None] * stride_vn + offs_d[None, :] * stride_vk
    m_i = tl.full([BLOCK_M], float("-inf"), dtype=tl.float32)
    l_i = tl.zeros([BLOCK_M], dtype=tl.float32) + 1.0
    acc = tl.zeros([BLOCK_M, HEAD_DIM], dtype=tl.float32)
    q = tl.load(q_ptrs)
    acc, l_i, m_i = _attn_fwd_inner(
        acc,
        l_i,
        m_i,
        q,
        k_ptrs,
        v_ptrs,
        sm_scale,
        stride_kn,
        stride_vn,
        start_m,
        seqlen_k,
        BLOCK_M,
        BLOCK_N,
        HEAD_DIM,
        CAUSAL,
    )
    acc = acc / l_i[:, None]
    lse = m_i + tl.math.log2(l_i) / 1.4426950408889634
    o_ptrs = (
        Out
        + off_hz * stride_oh
        + offs_m[:, None] * stride_om
        + offs_d[None, :] * stride_ok
    )
    tl.store(o_ptrs, acc.to(Out.dtype.element_ty))
    tl.store(Lse + off_hz * seqlen_q + offs_m, lse)

# config = {"BLOCK_M": 256, "BLOCK_N": 64, "HEAD_DIM": 16, "arch": "sm_100", "causal": false, "dtype": "fp16", "num_stages": 2, "num_warps": 16}
# arch = sm_100


// ===== COMPILED SASS (sm_100a) =====

	.target	sm_100a

	.elftype	@"ET_EXEC"


//--------------------- .note.nv.tkinfo           --------------------------
	.section	.note.nv.tkinfo,"",@"SHT_NOTE"
	.sectionflags	@"SHF_NOTE_NV_TKINFO"
	.tkinfo
        /*0018*/ 	.word	0x00000081
        /*0030*/ 	.string	""
        /*0030*/ 	.string	"ptxas-blackwell"
        /*0030*/ 	.string	"Cuda compilation tools, release 12.9, V12.9.86"
        /*0030*/ 	.string	"Build cuda_12.9.r12.9/compiler.36037853_0"
        /*0030*/ 	.string	"-v  -suppress-debug-info  -lineinfo  -arch sm_100a "



//--------------------- .note.nv.cuver            --------------------------
	.section	.note.nv.cuver,"",@"SHT_NOTE"
	.sectionflags	@"SHF_NOTE_NV_CUVER"
        /*0018*/ 	.short	0x0001
        /*001a*/ 	.short	0x0064
        /*001c*/ 	.short	0x0001
        /*001e*/ 	.short	0x0000
        /*0020*/ 	.short	0x0001
        /*0022*/ 	.short	0x0000


//--------------------- .nv.info                  --------------------------
	.section	.nv.info,"",@"SHT_CUDA_INFO"
	.align	4


	//----- nvinfo : EIATTR_REGCOUNT
	.align		4
        /*0000*/ 	.byte	0x04, 0x2f
        /*0002*/ 	.short	(.L_2 - .L_1)
	.align		4
.L_1:
        /*0004*/ 	.word	index@(attn_fwd)
        /*0008*/ 	.word	0x00000057


	//----- nvinfo : EIATTR_FRAME_SIZE
	.align		4
.L_2:
        /*000c*/ 	.byte	0x04, 0x11
        /*000e*/ 	.short	(.L_4 - .L_3)
	.align		4
.L_3:
        /*0010*/ 	.word	index@(attn_fwd)
        /*0014*/ 	.word	0x00000000


	//----- nvinfo : EIATTR_MIN_STACK_SIZE
	.align		4
.L_4:
        /*0018*/ 	.byte	0x04, 0x12
        /*001a*/ 	.short	(.L_6 - .L_5)
	.align		4
.L_5:
        /*001c*/ 	.word	index@(attn_fwd)
        /*0020*/ 	.word	0x00000000
.L_6:


//--------------------- .nv.info.attn_fwd         --------------------------
	.section	.nv.info.attn_fwd,"",@"SHT_CUDA_INFO"
	.sectionflags	@""
	.align	4


	//----- nvinfo : EIATTR_CUDA_API_VERSION
	.align		4
        /*0000*/ 	.byte	0x04, 0x37
        /*0002*/ 	.short	(.L_8 - .L_7)
.L_7:
        /*0004*/ 	.word	0x00000081


	//----- nvinfo : EIATTR_KPARAM_INFO
	.align		4
.L_8:
        /*0008*/ 	.byte	0x04, 0x17
        /*000a*/ 	.short	(.L_10 - .L_9)
.L_9:
        /*000c*/ 	.word	0x00000000
        /*0010*/ 	.short	0x0019
        /*0012*/ 	.short	0x0080
        /*0014*/ 	.byte	0x00, 0xf4, 0x21, 0x00


	//----- nvinfo : EIATTR_KPARAM_INFO
	.align		4
.L_10:
        /*0018*/ 	.byte	0x04, 0x17
        /*001a*/ 	.short	(.L_12 - .L_11)
.L_11:
        /*001c*/ 	.word	0x00000000
        /*0020*/ 	.short	0x0018
        /*0022*/ 	.short	0x0078
        /*0024*/ 	.byte	0x00, 0xf4, 0x21, 0x00


	//----- nvinfo : EIATTR_KPARAM_INFO
	.align		4
.L_12:
        /*0028*/ 	.byte	0x04, 0x17
        /*002a*/ 	.short	(.L_14 - .L_13)
.L_13:
        /*002c*/ 	.word	0x00000000
        /*0030*/ 	.short	0x0017
        /*0032*/ 	.short	0x0070
        /*0034*/ 	.byte	0x00, 0xf0, 0x11, 0x00


	//----- nvinfo : EIATTR_KPARAM_INFO
	.align		4
.L_14:
        /*0038*/ 	.byte	0x04, 0x17
        /*003a*/ 	.short	(.L_16 - .L_15)
.L_15:
        /*003c*/ 	.word	0x00000000
        /*0040*/ 	.short	0x0016
        /*0042*/ 	.short	0x006c
        /*0044*/ 	.byte	0x00, 0xf0, 0x11, 0x00


	//----- nvinfo : EIATTR_KPARAM_INFO
	.align		4
.L_16:
        /*0048*/ 	.byte	0x04, 0x17
        /*004a*/ 	.short	(.L_18 - .L_17)
.L_17:
        /*004c*/ 	.word	0x00000000
        /*0050*/ 	.short	0x0015
        /*0052*/ 	.short	0x0068
        /*0054*/ 	.byte	0x00, 0xf0, 0x11, 0x00


	//----- nvinfo : EIATTR_KPARAM_INFO
	.align		4
.L_18:
        /*0058*/ 	.byte	0x04, 0x17
        /*005a*/ 	.short	(.L_20 - .L_19)
.L_19:
        /*005c*/ 	.word	0x00000000
        /*0060*/ 	.short	0x0014
        /*0062*/ 	.short	0x0064
        /*0064*/ 	.byte	0x00, 0xf0, 0x11, 0x00


	//----- nvinfo : EIATTR_KPARAM_INFO
	.align		4
.L_20:
        /*0068*/ 	.byte	0x04, 0x17
        /*006a*/ 	.short	(.L_22 - .L_21)
.L_21:
        /*006c*/ 	.word	0x00000000
        /*0070*/ 	.short	0x0013
        /*0072*/ 	.short	0x0060
        /*0074*/ 	.byte	0x00, 0xf0, 0x11, 0x00


	//----- nvinfo : EIATTR_KPARAM_INFO
	.align		4
.L_22:
        /*0078*/ 	.byte	0x04, 0x17
        /*007a*/ 	.short	(.L_24 - .L_23)
.L_23:
        /*007c*/ 	.word	0x00000000
        /*0080*/ 	.short	0x0012
        /*0082*/ 	.short	0x005c
        /*0084*/ 	.byte	0x00, 0xf0, 0x11, 0x00


	//----- nvinfo : EIATTR_KPARAM_INFO
	.align		4
.L_24:
        /*0088*/ 	.byte	0x04, 0x17
        /*008a*/ 	.short	(.L_26 - .L_25)
.L_25:
        /*008c*/ 	.word	0x00000000
        /*0090*/ 	.short	0x0011
        /*0092*/ 	.short	0x0058
        /*0094*/ 	.byte	0x00, 0xf0, 0x11, 0x00


	//----- nvinfo : EIATTR_KPARAM_INFO
	.align		4
.L_26:
        /*0098*/ 	.byte	0x04, 0x17
        /*009a*/ 	.short	(.L_28 - .L_27)
.L_27:
        /*009c*/ 	.word	0x00000000
        /*00a0*/ 	.short	0x0010
        /*00a2*/ 	.short	0x0054
        /*00a4*/ 	.byte	0x00, 0xf0, 0x11, 0x00


	//----- nvinfo : EIATTR_KPARAM_INFO
	.align		4
.L_28:
        /*00a8*/ 	.byte	0x04, 0x17
        /*00aa*/ 	.short	(.L_30 - .L_29)
.L_29:
        /*00ac*/ 	.word	0x00000000
        /*00b0*/ 	.short	0x000f
        /*00b2*/ 	.short	0x0050
        /*00b4*/ 	.byte	0x00, 0xf0, 0x11, 0x00


	//----- nvinfo : EIATTR_KPARAM_INFO
	.align		4
.L_30:
        /*00b8*/ 	.byte	0x04, 0x17
        /*00ba*/ 	.short	(.L_32 - .L_31)
.L_31:
        /*00bc*/ 	.word	0x00000000
        /*00c0*/ 	.short	0x000e
        /*00c2*/ 	.short	0x004c
        /*00c4*/ 	.byte	0x00, 0xf0, 0x11, 0x00


	//----- nvinfo : EIATTR_KPARAM_INFO
	.align		4
.L_32:
        /*00c8*/ 	.byte	0x04, 0x17
        /*00ca*/ 	.short	(.L_34 - .L_33)
.L_33:
        /*00cc*/ 	.word	0x00000000
        /*00d0*/ 	.short	0x000d
        /*00d2*/ 	.short	0x0048
        /*00d4*/ 	.byte	0x00, 0xf0, 0x11, 0x00


	//----- nvinfo : EIATTR_KPARAM_INFO
	.align		4
.L_34:
        /*00d8*/ 	.byte	0x04, 0x17
        /*00da*/ 	.short	(.L_36 - .L_35)
.L_35:
        /*00dc*/ 	.word	0x00000000
        /*00e0*/ 	.short	0x000c
        /*00e2*/ 	.short	0x0044
        /*00e4*/ 	.byte	0x00, 0xf0, 0x11, 0x00


	//----- nvinfo : EIATTR_KPARAM_INFO
	.align		4
.L_36:
        /*00e8*/ 	.byte	0x04, 0x17
        /*00ea*/ 	.short	(.L_38 - .L_37)
.L_37:
        /*00ec*/ 	.word	0x00000000
        /*00f0*/ 	.short	0x000b
        /*00f2*/ 	.short	0x0040
        /*00f4*/ 	.byte	0x00, 0xf0, 0x11, 0x00


	//----- nvinfo : EIATTR_KPARAM_INFO
	.align		4
.L_38:
        /*00f8*/ 	.byte	0x04, 0x17
        /*00fa*/ 	.short	(.L_40 - .L_39)
.L_39:
        /*00fc*/ 	.word	0x00000000
        /*0100*/ 	.short	0x000a
        /*0102*/ 	.short	0x003c
        /*0104*/ 	.byte	0x00, 0xf0, 0x11, 0x00


	//----- nvinfo : EIATTR_KPARAM_INFO
	.align		4
.L_40:
        /*0108*/ 	.byte	0x04, 0x17
        /*010a*/ 	.short	(.L_42 - .L_41)
.L_41:
        /*010c*/ 	.word	0x00000000
        /*0110*/ 	.short	0x0009
        /*0112*/ 	.short	0x0038
        /*0114*/ 	.byte	0x00, 0xf0, 0x11, 0x00


	//----- nvinfo : EIATTR_KPARAM_INFO
	.align		4
.L_42:
        /*0118*/ 	.byte	0x04, 0x17
        /*011a*/ 	.short	(.L_44 - .L_43)
.L_43:
        /*011c*/ 	.word	0x00000000
        /*0120*/ 	.short	0x0008
        /*0122*/ 	.short	0x0034
        /*0124*/ 	.byte	0x00, 0xf0, 0x11, 0x00


	//----- nvinfo : EIATTR_KPARAM_INFO
	.align		4
.L_44:
        /*0128*/ 	.byte	0x04, 0x17
        /*012a*/ 	.short	(.L_46 - .L_45)
.L_45:
        /*012c*/ 	.word	0x00000000
        /*0130*/ 	.short	0x0007
        /*0132*/ 	.short	0x0030
        /*0134*/ 	.byte	0x00, 0xf0, 0x11, 0x00


	//----- nvinfo : EIATTR_KPARAM_INFO
	.align		4
.L_46:
        /*0138*/ 	.byte	0x04, 0x17
        /*013a*/ 	.short	(.L_48 - .L_47)
.L_47:
        /*013c*/ 	.word	0x00000000
        /*0140*/ 	.short	0x0006
        /*0142*/ 	.short	0x002c
        /*0144*/ 	.byte	0x00, 0xf0, 0x11, 0x00


	//----- nvinfo : EIATTR_KPARAM_INFO
	.align		4
.L_48:
        /*0148*/ 	.byte	0x04, 0x17
        /*014a*/ 	.short	(.L_50 - .L_49)
.L_49:
        /*014c*/ 	.word	0x00000000
        /*0150*/ 	.short	0x0005
        /*0152*/ 	.short	0x0028
        /*0154*/ 	.byte	0x00, 0xf0, 0x11, 0x00


	//----- nvinfo : EIATTR_KPARAM_INFO
	.align		4
.L_50:
        /*0158*/ 	.byte	0x04, 0x17
        /*015a*/ 	.short	(.L_52 - .L_51)
.L_51:
        /*015c*/ 	.word	0x00000000
        /*0160*/ 	.short	0x0004
        /*0162*/ 	.short	0x0020
        /*0164*/ 	.byte	0x00, 0xf4, 0x21, 0x00


	//----- nvinfo : EIATTR_KPARAM_INFO
	.align		4
.L_52:
        /*0168*/ 	.byte	0x04, 0x17
        /*016a*/ 	.short	(.L_54 - .L_53)
.L_53:
        /*016c*/ 	.word	0x00000000
        /*0170*/ 	.short	0x0003
        /*0172*/ 	.short	0x0018
        /*0174*/ 	.byte	0x00, 0xf4, 0x21, 0x00


	//----- nvinfo : EIATTR_KPARAM_INFO
	.align		4
.L_54:
        /*0178*/ 	.byte	0x04, 0x17
        /*017a*/ 	.short	(.L_56 - .L_55)
.L_55:
        /*017c*/ 	.word	0x00000000
        /*0180*/ 	.short	0x0002
        /*0182*/ 	.short	0x0010
        /*0184*/ 	.byte	0x00, 0xf4, 0x21, 0x00


	//----- nvinfo : EIATTR_KPARAM_INFO
	.align		4
.L_56:
        /*0188*/ 	.byte	0x04, 0x17
        /*018a*/ 	.short	(.L_58 - .L_57)
.L_57:
        /*018c*/ 	.word	0x00000000
        /*0190*/ 	.short	0x0001
        /*0192*/ 	.short	0x0008
        /*0194*/ 	.byte	0x00, 0xf4, 0x21, 0x00


	//----- nvinfo : EIATTR_KPARAM_INFO
	.align		4
.L_58:
        /*0198*/ 	.byte	0x04, 0x17
        /*019a*/ 	.short	(.L_60 - .L_59)
.L_59:
        /*019c*/ 	.word	0x00000000
        /*01a0*/ 	.short	0x0000
        /*01a2*/ 	.short	0x0000
        /*01a4*/ 	.byte	0x00, 0xf4, 0x21, 0x00


	//----- nvinfo : EIATTR_SPARSE_MMA_MASK
	.align		4
.L_60:
        /*01a8*/ 	.byte	0x03, 0x50
        /*01aa*/ 	.short	0x0000


	//----- nvinfo : EIATTR_MAXREG_COUNT
	.align		4
        /*01ac*/ 	.byte	0x03, 0x1b
        /*01ae*/ 	.short	0x0080


	//----- nvinfo : EIATTR_NUM_BARRIERS
	.align		4
        /*01b0*/ 	.byte	0x02, 0x4c
        /*01b2*/ 	.byte	0x01
	.zero		1


	//----- nvinfo : EIATTR_COOP_GROUP_MASK_REGIDS
	.align		4
        /*01b4*/ 	.byte	0x04, 0x29
        /*01b6*/ 	.short	(.L_62 - .L_61)


	//   ....[0]....
.L_61:
        /*01b8*/ 	.word	0xffffffff


	//   ....[1]....
        /*01bc*/ 	.word	0xffffffff


	//   ....[2]....
        /*01c0*/ 	.word	0xffffffff


	//   ....[3]....
        /*01c4*/ 	.word	0xffffffff


	//   ....[4]....
        /*01c8*/ 	.word	0xffffffff


	//   ....[5]....
        /*01cc*/ 	.word	0xffffffff


	//   ....[6]....
        /*01d0*/ 	.word	0xffffffff


	//   ....[7]....
        /*01d4*/ 	.word	0xffffffff


	//----- nvinfo : EIATTR_COOP_GROUP_INSTR_OFFSETS
	.align		4
.L_62:
        /*01d8*/ 	.byte	0x04, 0x28
        /*01da*/ 	.short	(.L_64 - .L_63)


	//   ....[0]....
.L_63:
        /*01dc*/ 	.word	0x00000e60


	//   ....[1]....
        /*01e0*/ 	.word	0x00000f10


	//   ....[2]....
        /*01e4*/ 	.word	0x00000f20


	//   ....[3]....
        /*01e8*/ 	.word	0x00000f50


	//   ....[4]....
        /*01ec*/ 	.word	0x00001970


	//   ....[5]....
        /*01f0*/ 	.word	0x000019c0


	//   ....[6]....
        /*01f4*/ 	.word	0x00001a30


	//   ....[7]....
        /*01f8*/ 	.word	0x00001a70


	//----- nvinfo : EIATTR_VRC_CTA_INIT_COUNT
	.align		4
.L_64:
        /*01fc*/ 	.byte	0x02, 0x4a
	.zero		1
	.zero		1


	//----- nvinfo : EIATTR_EXIT_INSTR_OFFSETS
	.align		4
        /*0200*/ 	.byte	0x04, 0x1c
        /*0202*/ 	.short	(.L_66 - .L_65)


	//   ....[0]....
.L_65:
        /*0204*/ 	.word	0x000025c0


	//   ....[1]....
        /*0208*/ 	.word	0x000025f0


	//----- nvinfo : EIATTR_REQNTID
	.align		4
.L_66:
        /*020c*/ 	.byte	0x04, 0x10
        /*020e*/ 	.short	(.L_68 - .L_67)
.L_67:
        /*0210*/ 	.word	0x00000200
        /*0214*/ 	.word	0x00000001
        /*0218*/ 	.word	0x00000001


	//----- nvinfo : EIATTR_CBANK_PARAM_SIZE
	.align		4
.L_68:
        /*021c*/ 	.byte	0x03, 0x19
        /*021e*/ 	.short	0x0088


	//----- nvinfo : EIATTR_PARAM_CBANK
	.align		4
        /*0220*/ 	.byte	0x04, 0x0a
        /*0222*/ 	.short	(.L_70 - .L_69)
	.align		4
.L_69:
        /*0224*/ 	.word	index@(.nv.constant0.attn_fwd)
        /*0228*/ 	.short	0x0380
        /*022a*/ 	.short	0x0088


	//----- nvinfo : EIATTR_SW_WAR
	.align		4
.L_70:
        /*022c*/ 	.byte	0x04, 0x36
        /*022e*/ 	.short	(.L_72 - .L_71)
.L_71:
        /*0230*/ 	.word	0x00000008
.L_72:


//--------------------- .nv.compat                --------------------------
	.section	.nv.compat,"",@"SHT_CUDA_COMPAT_INFO"
	.align	4
        /*0000*/ 	.byte	0x02, 0x02, 0x01, 0x00, 0x02, 0x05, 0x05, 0x00, 0x02, 0x03, 0x00, 0x00, 0x02, 0x06, 0x01, 0x00


//--------------------- .nv.callgraph             --------------------------
	.section	.nv.callgraph,"",@"SHT_CUDA_CALLGRAPH"
	.align	4
	.sectionentsize	8
	.align		4
        /*0000*/ 	.word	0x00000000
	.align		4
        /*0004*/ 	.word	0xffffffff
	.align		4
        /*0008*/ 	.word	0x00000000
	.align		4
        /*000c*/ 	.word	0xfffffffe
	.align		4
        /*0010*/ 	.word	0x00000000
	.align		4
        /*0014*/ 	.word	0xfffffffd
	.align		4
        /*0018*/ 	.word	0x00000000
	.align		4
        /*001c*/ 	.word	0xfffffffc


//--------------------- .nv.constant4             --------------------------
	.section	.nv.constant4,"a",@progbits
	.align	8
	.align		8
.nv.constant4:
        /*0000*/ 	.dword	_$_str


//--------------------- .text.attn_fwd            --------------------------
	.section	.text.attn_fwd,"ax",@progbits
	.align	128
        .global         attn_fwd
        .type           attn_fwd,@function
        .size           attn_fwd,(.L_x_3 - attn_fwd)
        .other          attn_fwd,@"STO_CUDA_ENTRY STV_DEFAULT"
attn_fwd:
.text.attn_fwd:
[----:B------:R-:W0:Y:S01]  /*0000*/  LDC R1, c[0x0][0x37c] ;  /* 0x0000df00ff017b82 */ /* 0x000e220000000800 */
[----:B------:R-:W1:Y:S07]  /*0010*/  S2R R0, SR_TID.X ;  /* 0x0000000000007919 */ /* 0x000e6e0000002100 */
[----:B------:R-:W2:Y:S01]  /*0020*/  S2UR UR7, SR_CTAID.Y ;  /* 0x00000000000779c3 */ /* 0x000ea20000002600 */
[----:B------:R-:W2:Y:S01]  /*0030*/  LDCU.64 UR4, c[0x0][0x3b0] ;  /* 0x00007600ff0477ac */ /* 0x000ea20008000a00 */
[----:B------:R-:W3:Y:S01]  /*0040*/  S2R R3, SR_CTAID.X ;  /* 0x0000000000037919 */ /* 0x000ee20000002500 */
[----:B------:R-:W4:Y:S05]  /*0050*/  LDCU.64 UR10, c[0x0][0x358] ;  /* 0x00006b00ff0a77ac */ /* 0x000f2a0008000a00 */
[----:B------:R-:W5:Y:S08]  /*0060*/  LDC R22, c[0x0][0x3b8] ;  /* 0x0000ee00ff167b82 */ /* 0x000f700000000800 */
[----:B------:R-:W0:Y:S01]  /*0070*/  LDC.64 R18, c[0x0][0x380] ;  /* 0x0000e000ff127b82 */ /* 0x000e220000000a00 */
[----:B--2---:R-:W-:-:S04]  /*0080*/  UIMAD UR4, UR7, UR4, URZ ;  /* 0x00000004070472a4 */ /* 0x004fc8000f8e02ff */
[----:B------:R-:W-:Y:S01]  /*0090*/  USHF.L.U32 UR6, UR4, 0x1, URZ ;  /* 0x0000000104067899 */ /* 0x000fe200080006ff */
[----:B-1----:R-:W-:Y:S02]  /*00a0*/  LOP3.LUT R14, R0, 0xff, RZ, 0xc0, !PT ;  /* 0x000000ff000e7812 */ /* 0x002fe400078ec0ff */
[----:B------:R-:W-:Y:S02]  /*00b0*/  SHF.R.U32.HI R57, RZ, 0x8, R0 ;  /* 0x00000008ff397819 */ /* 0x000fe40000011600 */
[----:B---3--:R-:W-:Y:S02]  /*00c0*/  LEA R56, R3, R14, 0x8 ;  /* 0x0000000e03387211 */ /* 0x008fe400078e40ff */
[----:B------:R-:W-:-:S03]  /*00d0*/  SGXT.U32 R57, R57, 0x1 ;  /* 0x000000013939781a */ /* 0x000fc60000000000 */
[----:B------:R-:W-:Y:S01]  /*00e0*/  IMAD R2, R56, UR5, RZ ;  /* 0x0000000538027c24 */ /* 0x000fe2000f8e02ff */
[----:B------:R-:W-:Y:S01]  /*00f0*/  UIMAD.WIDE UR4, UR4, 0x2, URZ ;  /* 0x00000002040478a5 */ /* 0x000fe2000f8e02ff */
[----:B-----5:R-:W-:-:S03]  /*0100*/  IMAD R5, R57, R22, RZ ;  /* 0x0000001639057224 */ /* 0x020fc600078e02ff */
[C---:B------:R-:W-:Y:S01]  /*0110*/  SHF.L.U32 R3, R2.reuse, 0x1, RZ ;  /* 0x0000000102037819 */ /* 0x040fe200000006ff */
[----:B------:R-:W-:Y:S01]  /*0120*/  IMAD.HI R2, R2, 0x2, RZ ;  /* 0x0000000202027827 */ /* 0x000fe200078e02ff */
[C---:B------:R-:W-:Y:S02]  /*0130*/  LEA R7, R22.reuse, R5, 0x1 ;  /* 0x0000000516077211 */ /* 0x040fe400078e08ff */
[----:B0-----:R-:W-:Y:S02]  /*0140*/  IADD3 R18, P0, P1, R3, UR6, R18 ;  /* 0x0000000603127c10 */ /* 0x001fe4000f91e012 */
[----:B------:R-:W-:Y:S02]  /*0150*/  LEA R8, R22, R7, 0x1 ;  /* 0x0000000716087211 */ /* 0x000fe400078e08ff */
[----:B------:R-:W-:Y:S01]  /*0160*/  IADD3.X R20, PT, PT, R2, UR5, R19, P0, P1 ;  /* 0x0000000502147c10 */ /* 0x000fe200087e2413 */
[----:B------:R-:W0:Y:S01]  /*0170*/  S2UR UR6, SR_CgaCtaId ;  /* 0x00000000000679c3 */ /* 0x000e220000008800 */
[----:B------:R-:W-:Y:S01]  /*0180*/  LEA R2, P0, R5, R18, 0x1 ;  /* 0x0000001205027211 */ /* 0x000fe200078008ff */
[----:B------:R-:W-:Y:S01]  /*0190*/  UMOV UR4, 0x400 ;  /* 0x0000040000047882 */ /* 0x000fe20000000000 */
[----:B------:R-:W-:Y:S01]  /*01a0*/  LEA R9, R22, R8, 0x1 ;  /* 0x0000000816097211 */ /* 0x000fe200078e08ff */
[----:B------:R-:W1:Y:S01]  /*01b0*/  LDCU UR5, c[0x0][0x3f0] ;  /* 0x00007e00ff0577ac */ /* 0x000e620008000800 */
[----:B------:R-:W-:-:S02]  /*01c0*/  LEA R4, P1, R7, R18, 0x1 ;  /* 0x0000001207047211 */ /* 0x000fc400078208ff */
[----:B------:R-:W-:Y:S02]  /*01d0*/  LEA.HI.X.SX32 R3, R5, R20, 0x1, P0 ;  /* 0x0000001405037211 */ /* 0x000fe400000f0eff */
[----:B------:R-:W-:Y:S02]  /*01e0*/  LEA R11, R22, R9, 0x1 ;  /* 0x00000009160b7211 */ /* 0x000fe400078e08ff */
[----:B------:R-:W-:Y:S01]  /*01f0*/  LEA R6, P0, R8, R18, 0x1 ;  /* 0x0000001208067211 */ /* 0x000fe200078008ff */
[----:B----4-:R2:W3:Y:S01]  /*0200*/  LDG.E.U16 R16, desc[UR10][R2.64] ;  /* 0x0000000a02107981 */ /* 0x0104e2000c1e1500 */
[-C--:B------:R-:W-:Y:S02]  /*0210*/  LEA.HI.X.SX32 R5, R7, R20.reuse, 0x1, P1 ;  /* 0x0000001407057211 */ /* 0x080fe400008f0eff */
[----:B------:R-:W-:Y:S02]  /*0220*/  LEA R12, R22, R11, 0x1 ;  /* 0x0000000b160c7211 */ /* 0x000fe400078e08ff */
[----:B------:R-:W-:Y:S01]  /*0230*/  LEA.HI.X.SX32 R7, R8, R20, 0x1, P0 ;  /* 0x0000001408077211 */ /* 0x000fe200000f0eff */
[----:B------:R4:W5:Y:S01]  /*0240*/  LDG.E.U16 R17, desc[UR10][R4.64] ;  /* 0x0000000a04117981 */ /* 0x000962000c1e1500 */
[----:B------:R-:W-:-:S02]  /*0250*/  LEA R8, P0, R9, R18, 0x1 ;  /* 0x0000001209087211 */ /* 0x000fc400078008ff */
[----:B------:R-:W-:Y:S02]  /*0260*/  LEA R13, R22, R12, 0x1 ;  /* 0x0000000c160d7211 */ /* 0x000fe400078e08ff */
[----:B------:R-:W-:Y:S01]  /*0270*/  LEA R10, P1, R11, R18, 0x1 ;  /* 0x000000120b0a7211 */ /* 0x000fe200078208ff */
[----:B------:R0:W5:Y:S01]  /*0280*/  LDG.E.U16 R7, desc[UR10][R6.64] ;  /* 0x0000000a06077981 */ /* 0x000162000c1e1500 */
[----:B------:R-:W-:Y:S02]  /*0290*/  LEA.HI.X.SX32 R9, R9, R20, 0x1, P0 ;  /* 0x0000001409097211 */ /* 0x000fe400000f0eff */
[----:B--2---:R-:W-:Y:S02]  /*02a0*/  LEA R2, P0, R12, R18, 0x1 ;  /* 0x000000120c027211 */ /* 0x004fe400078008ff */
[----:B------:R-:W-:Y:S01]  /*02b0*/  LEA R15, R22, R13, 0x1 ;  /* 0x0000000d160f7211 */ /* 0x000fe200078e08ff */
[----:B------:R-:W2:Y:S01]  /*02c0*/  LDG.E.U16 R8, desc[UR10][R8.64] ;  /* 0x0000000a08087981 */ /* 0x000ea2000c1e1500 */
[----:B------:R-:W-:-:S02]  /*02d0*/  LEA.HI.X.SX32 R11, R11, R20, 0x1, P1 ;  /* 0x000000140b0b7211 */ /* 0x000fc400008f0eff */
[----:B----4-:R-:W-:Y:S02]  /*02e0*/  LEA R4, P1, R13, R18, 0x1 ;  /* 0x000000120d047211 */ /* 0x010fe400078208ff */
[----:B------:R-:W-:Y:S01]  /*02f0*/  LEA.HI.X.SX32 R3, R12, R20, 0x1, P0 ;  /* 0x000000140c037211 */ /* 0x000fe200000f0eff */
[----:B------:R4:W2:Y:S01]  /*0300*/  LDG.E.U16 R10, desc[UR10][R10.64] ;  /* 0x0000000a0a0a7981 */ /* 0x0008a2000c1e1500 */
[----:B------:R-:W-:Y:S02]  /*0310*/  LEA R12, P0, R15, R18, 0x1 ;  /* 0x000000120f0c7211 */ /* 0x000fe400078008ff */
[-C--:B------:R-:W-:Y:S01]  /*0320*/  LEA.HI.X.SX32 R5, R13, R20.reuse, 0x1, P1 ;  /* 0x000000140d057211 */ /* 0x080fe200008f0eff */
[----:B------:R1:W5:Y:S01]  /*0330*/  LDG.E.U16 R2, desc[UR10][R2.64] ;  /* 0x0000000a02027981 */ /* 0x000362000c1e1500 */
[----:B------:R-:W-:-:S03]  /*0340*/  LEA.HI.X.SX32 R13, R15, R20, 0x1, P0 ;  /* 0x000000140f0d7211 */ /* 0x000fc600000f0eff */
[----:B------:R1:W5:Y:S04]  /*0350*/  LDG.E.U16 R4, desc[UR10][R4.64] ;  /* 0x0000000a04047981 */ /* 0x000368000c1e1500 */
[----:B------:R-:W5:Y:S01]  /*0360*/  LDG.E.U16 R12, desc[UR10][R12.64] ;  /* 0x0000000a0c0c7981 */ /* 0x000f62000c1e1500 */
[----:B0-----:R-:W-:Y:S02]  /*0370*/  SHF.R.S32.HI R6, RZ, 0x8, R0 ;  /* 0x00000008ff067819 */ /* 0x001fe40000011400 */
[----:B----4-:R-:W-:Y:S02]  /*0380*/  SHF.L.U32 R11, R14, 0x1, RZ ;  /* 0x000000010e0b7819 */ /* 0x010fe400000006ff */
[----:B------:R-:W-:Y:S01]  /*0390*/  SGXT R6, R6, 0x1 ;  /* 0x000000010606781a */ /* 0x000fe20000000200 */
[----:B------:R-:W-:-:S03]  /*03a0*/  ULEA UR6, UR6, UR4, 0x18 ;  /* 0x0000000406067291 */ /* 0x000fc6000f8ec0ff */
[----:B------:R-:W-:-:S04]  /*03b0*/  LOP3.LUT R11, R11, 0x210, R6, 0x78, !PT ;  /* 0x000002100b0b7812 */ /* 0x000fc800078e7806 */
[C---:B------:R-:W-:Y:S02]  /*03c0*/  LOP3.LUT R6, R11.reuse, 0x20, RZ, 0x3c, !PT ;  /* 0x000000200b067812 */ /* 0x040fe400078e3cff */
[C---:B-1----:R-:W-:Y:S02]  /*03d0*/  LOP3.LUT R3, R11.reuse, 0x40, RZ, 0x3c, !PT ;  /* 0x000000400b037812 */ /* 0x042fe400078e3cff */
[----:B------:R-:W-:Y:S01]  /*03e0*/  LOP3.LUT R5, R11, 0x60, RZ, 0x3c, !PT ;  /* 0x000000600b057812 */ /* 0x000fe200078e3cff */
[----:B------:R-:W-:Y:S01]  /*03f0*/  UISETP.GE.AND UP0, UPT, UR5, 0x1, UPT ;  /* 0x000000010500788c */ /* 0x000fe2000bf06270 */
[----:B------:R-:W-:Y:S02]  /*0400*/  MOV R69, 0xff800000 ;  /* 0xff80000000457802 */ /* 0x000fe40000000f00 */
[----:B------:R-:W-:Y:S02]  /*0410*/  CS2R R32, SRZ ;  /* 0x0000000000207805 */ /* 0x000fe4000001ff00 */
[----:B------:R-:W-:-:S02]  /*0420*/  MOV R68, 0x3f800000 ;  /* 0x3f80000000447802 */ /* 0x000fc40000000f00 */
[----:B------:R-:W-:Y:S02]  /*0430*/  CS2R R34, SRZ ;  /* 0x0000000000227805 */ /* 0x000fe4000001ff00 */
[----:B------:R-:W-:Y:S02]  /*0440*/  MOV R67, 0x3f800000 ;  /* 0x3f80000000437802 */ /* 0x000fe40000000f00 */
[----:B------:R-:W-:Y:S02]  /*0450*/  CS2R R24, SRZ ;  /* 0x0000000000187805 */ /* 0x000fe4000001ff00 */
[----:B------:R-:W-:Y:S02]  /*0460*/  MOV R70, 0xff800000 ;  /* 0xff80000000467802 */ /* 0x000fe40000000f00 */
[----:B------:R-:W-:Y:S02]  /*0470*/  CS2R R26, SRZ ;  /* 0x00000000001a7805 */ /* 0x000fe4000001ff00 */
[----:B------:R-:W-:-:S02]  /*0480*/  LOP3.LUT R58, R0, 0x1ff, RZ, 0xc0, !PT ;  /* 0x000001ff003a7812 */ /* 0x000fc400078ec0ff */
[C---:B------:R-:W-:Y:S02]  /*0490*/  SHF.L.U32 R59, R0.reuse, 0x1, RZ ;  /* 0x00000001003b7819 */ /* 0x040fe400000006ff */
[----:B------:R-:W-:Y:S01]  /*04a0*/  LOP3.LUT R60, R0, 0x7, RZ, 0xc0, !PT ;  /* 0x00000007003c7812 */ /* 0x000fe200078ec0ff */
[----:B---3--:R0:W-:Y:S04]  /*04b0*/  STS.U16 [R11+UR6], R16 ;  /* 0x000000100b007988 */ /* 0x0081e80008000406 */
[----:B--2---:R0:W-:Y:S04]  /*04c0*/  STS.U16 [R11+UR6+0x1000], R10 ;  /* 0x0010000a0b007988 */ /* 0x0041e80008000406 */
[----:B-----5:R0:W-:Y:S04]  /*04d0*/  STS.U16 [R6+UR6+0x400], R17 ;  /* 0x0004001106007988 */ /* 0x0201e80008000406 */
[----:B------:R0:W-:Y:S04]  /*04e0*/  STS.U16 [R6+UR6+0x1400], R2 ;  /* 0x0014000206007988 */ /* 0x0001e80008000406 */
[----:B------:R0:W-:Y:S04]  /*04f0*/  STS.U16 [R3+UR6+0x800], R7 ;  /* 0x0008000703007988 */ /* 0x0001e80008000406 */
[----:B------:R0:W-:Y:S04]  /*0500*/  STS.U16 [R3+UR6+0x1800], R4 ;  /* 0x0018000403007988 */ /* 0x0001e80008000406 */
[----:B------:R0:W-:Y:S04]  /*0510*/  STS.U16 [R5+UR6+0xc00], R8 ;  /* 0x000c000805007988 */ /* 0x0001e80008000406 */
[----:B------:R0:W-:Y:S01]  /*0520*/  STS.U16 [R5+UR6+0x1c00], R12 ;  /* 0x001c000c05007988 */ /* 0x0001e20008000406 */
[----:B------:R-:W-:Y:S05]  /*0530*/  BRA.U !UP0, `(.L_x_0) ;  /* 0x00000015086c7547 */ /* 0x000fea000b800000 */
[----:B------:R-:W1:Y:S01]  /*0540*/  LDC.64 R48, c[0x0][0x3d0] ;  /* 0x0000f400ff307b82 */ /* 0x000e620000000a00 */
[----:B------:R-:W2:Y:S01]  /*0550*/  LDCU UR4, c[0x0][0x3c8] ;  /* 0x00007900ff0477ac */ /* 0x000ea20008000800 */
[----:B0-----:R-:W-:Y:S02]  /*0560*/  SHF.L.U32 R5, R60, 0x4, RZ ;  /* 0x000000043c057819 */ /* 0x001fe400000006ff */
[----:B------:R-:W-:Y:S02]  /*0570*/  CS2R R64, SRZ ;  /* 0x0000000000407805 */ /* 0x000fe4000001ff00 */
[C---:B------:R-:W-:Y:S01]  /*0580*/  LOP3.LUT R4, R0.reuse, 0x1c0, RZ, 0xc0, !PT ;  /* 0x000001c000047812 */ /* 0x040fe200078ec0ff */
[----:B------:R-:W0:Y:S01]  /*0590*/  LDCU.64 UR12, c[0x0][0x390] ;  /* 0x00007200ff0c77ac */ /* 0x000e220008000a00 */
[----:B------:R-:W-:Y:S02]  /*05a0*/  LOP3.LUT R10, R0, 0x10, RZ, 0xc0, !PT ;  /* 0x00000010000a7812 */ /* 0x000fe400078ec0ff */
[----:B------:R-:W-:Y:S01]  /*05b0*/  CS2R R32, SRZ ;  /* 0x0000000000207805 */ /* 0x000fe2000001ff00 */
[----:B------:R-:W3:Y:S01]  /*05c0*/  LDC.64 R2, c[0x0][0x3c0] ;  /* 0x0000f000ff027b82 */ /* 0x000ee20000000a00 */
[----:B------:R-:W-:Y:S01]  /*05d0*/  LEA R7, R60, UR6, 0x9 ;  /* 0x000000063c077c11 */ /* 0x000fe2000f8e48ff */
[----:B------:R-:W4:Y:S01]  /*05e0*/  LDCU.64 UR8, c[0x0][0x388] ;  /* 0x00007100ff0877ac */ /* 0x000f220008000a00 */
[----:B------:R-:W-:-:S02]  /*05f0*/  LOP3.LUT R6, R5, 0x1e0, R0, 0x78, !PT ;  /* 0x000001e005067812 */ /* 0x000fc400078e7800 */
[----:B------:R-:W-:Y:S02]  /*0600*/  CS2R R34, SRZ ;  /* 0x0000000000227805 */ /* 0x000fe4000001ff00 */
[----:B------:R-:W-:Y:S02]  /*0610*/  SHF.L.U32 R61, R58, 0x1, RZ ;  /* 0x000000013a3d7819 */ /* 0x000fe400000006ff */
[----:B------:R-:W-:Y:S02]  /*0620*/  CS2R R24, SRZ ;  /* 0x0000000000187805 */ /* 0x000fe4000001ff00 */
[----:B------:R-:W-:Y:S01]  /*0630*/  SHF.R.U32.HI R4, RZ, 0x2, R4 ;  /* 0x00000002ff047819 */ /* 0x000fe20000011604 */
[----:B------:R-:W5:Y:S01]  /*0640*/  LDC R11, c[0x0][0x3d8] ;  /* 0x0000f600ff0b7b82 */ /* 0x000f620000000800 */
[----:B------:R-:W-:Y:S02]  /*0650*/  LEA R7, R10, R7, 0x8 ;  /* 0x000000070a077211 */ /* 0x000fe400078e40ff */
[----:B------:R-:W-:-:S02]  /*0660*/  CS2R R26, SRZ ;  /* 0x00000000001a7805 */ /* 0x000fc4000001ff00 */
[----:B------:R-:W-:Y:S02]  /*0670*/  LOP3.LUT R6, R6, 0x10, R59, 0x78, !PT ;  /* 0x0000001006067812 */ /* 0x000fe400078e783b */
[--C-:B------:R-:W-:Y:S02]  /*0680*/  SHF.R.S32.HI R8, RZ, 0x2, R0.reuse ;  /* 0x00000002ff087819 */ /* 0x100fe40000011400 */
[----:B------:R-:W-:Y:S01]  /*0690*/  LOP3.LUT R61, R61, R4, RZ, 0x3c, !PT ;  /* 0x000000043d3d7212 */ /* 0x000fe200078e3cff */
[----:B-1----:R-:W-:Y:S01]  /*06a0*/  IMAD R48, R48, UR7, RZ ;  /* 0x0000000730307c24 */ /* 0x002fe2000f8e02ff */
[----:B------:R-:W-:Y:S02]  /*06b0*/  LOP3.LUT R4, R0, 0xf, RZ, 0xc0, !PT ;  /* 0x0000000f00047812 */ /* 0x000fe400078ec0ff */
[----:B------:R-:W-:Y:S02]  /*06c0*/  IADD3 R62, PT, PT, R6, R7, RZ ;  /* 0x00000007063e7210 */ /* 0x000fe40007ffe0ff */
[----:B------:R-:W-:Y:S01]  /*06d0*/  LOP3.LUT R6, R0, 0x3f, RZ, 0xc0, !PT ;  /* 0x0000003f00067812 */ /* 0x000fe200078ec0ff */
[----:B--2---:R-:W-:Y:S01]  /*06e0*/  IMAD R5, R4, UR4, RZ ;  /* 0x0000000404057c24 */ /* 0x004fe2000f8e02ff */
[----:B------:R-:W-:Y:S01]  /*06f0*/  SGXT R8, R8, 0x1 ;  /* 0x000000010808781a */ /* 0x000fe20000000200 */
[----:B---3--:R-:W-:Y:S01]  /*0700*/  IMAD R2, R2, UR7, RZ ;  /* 0x0000000702027c24 */ /* 0x008fe2000f8e02ff */
[----:B------:R-:W-:Y:S01]  /*0710*/  SHF.L.U32 R7, R0, 0x5, RZ ;  /* 0x0000000500077819 */ /* 0x000fe200000006ff */
[----:B------:R-:W-:Y:S01]  /*0720*/  UMOV UR4, URZ ;  /* 0x000000ff00047c82 */ /* 0x000fe20008000000 */
[----:B------:R-:W-:Y:S01]  /*0730*/  LOP3.LUT R4, R8, 0x90, RZ, 0xc0, !PT ;  /* 0x0000009008047812 */ /* 0x000fe200078ec0ff */
[----:B------:R-:W-:Y:S01]  /*0740*/  IMAD R8, R6, R49, RZ ;  /* 0x0000003106087224 */ /* 0x000fe200078e02ff */
[C---:B------:R-:W-:Y:S01]  /*0750*/  SHF.L.U32 R6, R48.reuse, 0x1, RZ ;  /* 0x0000000130067819 */ /* 0x040fe200000006ff */
[----:B------:R-:W-:Y:S01]  /*0760*/  IMAD.HI R48, R48, 0x2, RZ ;  /* 0x0000000230307827 */ /* 0x000fe200078e02ff */
[----:B------:R-:W-:-:S02]  /*0770*/  SHF.R.U32.HI R14, RZ, 0x4, R0 ;  /* 0x00000004ff0e7819 */ /* 0x000fc40000011600 */
[----:B------:R-:W-:Y:S02]  /*0780*/  SHF.L.U32 R9, R8, 0x1, RZ ;  /* 0x0000000108097819 */ /* 0x000fe400000006ff */
[----:B------:R-:W-:Y:S02]  /*0790*/  LOP3.LUT R12, R4, 0x60, R7, 0xf8, !PT ;  /* 0x00000060040c7812 */ /* 0x000fe400078ef807 */
[----:B0-----:R-:W-:Y:S02]  /*07a0*/  IADD3 R54, P2, P3, R9, UR12, R6 ;  /* 0x0000000c09367c10 */ /* 0x001fe4000fb5e006 */
[----:B------:R-:W-:Y:S02]  /*07b0*/  SGXT.U32 R6, R14, 0x5 ;  /* 0x000000050e06781a */ /* 0x000fe40000000000 */
[C---:B------:R-:W-:Y:S01]  /*07c0*/  SHF.L.U32 R7, R5.reuse, 0x1, RZ ;  /* 0x0000000105077819 */ /* 0x040fe200000006ff */
[----:B------:R-:W-:Y:S01]  /*07d0*/  IMAD.HI R5, R5, 0x2, RZ ;  /* 0x0000000205057827 */ /* 0x000fe200078e02ff */
[----:B------:R-:W-:-:S02]  /*07e0*/  SHF.L.U32 R4, R2, 0x1, RZ ;  /* 0x0000000102047819 */ /* 0x000fc400000006ff */
[----:B------:R-:W-:Y:S01]  /*07f0*/  SHF.R.U32.HI R13, RZ, 0x6, R0 ;  /* 0x00000006ff0d7819 */ /* 0x000fe20000011600 */
[----:B------:R-:W-:Y:S01]  /*0800*/  IMAD.HI R2, R2, 0x2, RZ ;  /* 0x0000000202027827 */ /* 0x000fe200078e02ff */
[----:B------:R-:W-:Y:S02]  /*0810*/  LEA R9, R10, UR6, 0x4 ;  /* 0x000000060a097c11 */ /* 0x000fe4000f8e20ff */
[----:B------:R-:W-:Y:S01]  /*0820*/  LOP3.LUT R12, R12, 0x10, R59, 0x78, !PT ;  /* 0x000000100c0c7812 */ /* 0x000fe200078e783b */
[----:B------:R-:W-:Y:S01]  /*0830*/  IMAD R6, R6, R3, RZ ;  /* 0x0000000306067224 */ /* 0x000fe200078e02ff */
[----:B----4-:R-:W-:Y:S01]  /*0840*/  IADD3 R51, P0, P1, R7, UR8, R4 ;  /* 0x0000000807337c10 */ /* 0x010fe2000f91e004 */
[----:B------:R-:W-:Y:S01]  /*0850*/  IMAD.HI R7, R8, 0x2, RZ ;  /* 0x0000000208077827 */ /* 0x000fe200078e02ff */
[----:B------:R-:W-:Y:S01]  /*0860*/  SGXT.U32 R4, R13, 0x3 ;  /* 0x000000030d04781a */ /* 0x000fe20000000000 */
[----:B------:R-:W0:Y:S01]  /*0870*/  LDCU UR8, c[0x0][0x3a8] ;  /* 0x00007500ff0877ac */ /* 0x000e220008000800 */
[----:B------:R-:W-:-:S02]  /*0880*/  IADD3 R66, PT, PT, R12, R9, RZ ;  /* 0x000000090c427210 */ /* 0x000fc40007ffe0ff */
[----:B------:R-:W-:Y:S01]  /*0890*/  IADD3.X R9, PT, PT, R5, UR9, R2, P0, P1 ;  /* 0x0000000905097c10 */ /* 0x000fe200087e2402 */
[----:B-----5:R-:W-:Y:S01]  /*08a0*/  IMAD R4, R4, R11, RZ ;  /* 0x0000000b04047224 */ /* 0x020fe200078e02ff */
[----:B------:R-:W-:Y:S02]  /*08b0*/  LEA R2, R3, R6, 0x5 ;  /* 0x0000000603027211 */ /* 0x000fe400078e28ff */
[----:B------:R-:W-:Y:S02]  /*08c0*/  IADD3.X R7, PT, PT, R7, UR13, R48, P2, P3 ;  /* 0x0000000d07077c10 */ /* 0x000fe400097e6430 */
[-C--:B------:R-:W-:Y:S02]  /*08d0*/  LEA R50, P1, R2, R51.reuse, 0x1 ;  /* 0x0000003302327211 */ /* 0x080fe400078208ff */
[----:B------:R-:W-:Y:S02]  /*08e0*/  LEA R74, P0, R6, R51, 0x1 ;  /* 0x00000033064a7211 */ /* 0x000fe400078008ff */
[----:B------:R-:W-:-:S02]  /*08f0*/  LEA R52, P2, R4, R54, 0x1 ;  /* 0x0000003604347211 */ /* 0x000fc400078408ff */
[----:B------:R-:W-:Y:S02]  /*0900*/  LEA.HI.X.SX32 R51, R2, R9, 0x1, P1 ;  /* 0x0000000902337211 */ /* 0x000fe400008f0eff */
[----:B------:R-:W-:Y:S02]  /*0910*/  SHF.R.S32.HI R2, RZ, 0x6, R0 ;  /* 0x00000006ff027819 */ /* 0x000fe40000011400 */
[----:B------:R-:W-:Y:S02]  /*0920*/  LEA R5, R11, R4, 0x3 ;  /* 0x000000040b057211 */ /* 0x000fe400078e18ff */
[----:B------:R-:W-:Y:S01]  /*0930*/  LEA.HI.X.SX32 R53, R4, R7, 0x1, P2 ;  /* 0x0000000704357211 */ /* 0x000fe200010f0eff */
[----:B------:R-:W-:Y:S01]  /*0940*/  IMAD R4, R60, 0x90, RZ ;  /* 0x000000903c047824 */ /* 0x000fe200078e02ff */
[----:B------:R-:W-:Y:S02]  /*0950*/  SGXT R2, R2, 0x1 ;  /* 0x000000010202781a */ /* 0x000fe40000000200 */
[----:B------:R-:W-:-:S02]  /*0960*/  LEA R54, P3, R5, R54, 0x1 ;  /* 0x0000003605367211 */ /* 0x000fc400078608ff */
[----:B------:R-:W-:Y:S02]  /*0970*/  LOP3.LUT R63, R4, 0x30, R59, 0x78, !PT ;  /* 0x00000030043f7812 */ /* 0x000fe400078e783b */
[----:B------:R-:W-:Y:S02]  /*0980*/  LOP3.LUT R2, R2, 0x90, RZ, 0xc0, !PT ;  /* 0x0000009002027812 */ /* 0x000fe400078ec0ff */
[----:B------:R-:W-:Y:S02]  /*0990*/  LEA.HI.X.SX32 R75, R6, R9, 0x1, P0 ;  /* 0x00000009064b7211 */ /* 0x000fe400000f0eff */
[----:B------:R-:W-:Y:S02]  /*09a0*/  LEA.HI.X.SX32 R55, R5, R7, 0x1, P3 ;  /* 0x0000000705377211 */ /* 0x000fe400018f0eff */
[----:B------:R-:W-:Y:S02]  /*09b0*/  MOV R68, 0x3f800000 ;  /* 0x3f80000000447802 */ /* 0x000fe40000000f00 */
[----:B------:R-:W-:-:S02]  /*09c0*/  MOV R72, 0xff800000 ;  /* 0xff80000000487802 */ /* 0x000fc40000000f00 */
[----:B------:R-:W-:Y:S02]  /*09d0*/  MOV R73, 0xff800000 ;  /* 0xff80000000497802 */ /* 0x000fe40000000f00 */
[----:B------:R-:W-:Y:S02]  /*09e0*/  MOV R67, 0x3f800000 ;  /* 0x3f80000000437802 */ /* 0x000fe40000000f00 */
[----:B------:R-:W-:Y:S02]  /*09f0*/  LOP3.LUT R48, R63, 0x40, RZ, 0x3c, !PT ;  /* 0x000000403f307812 */ /* 0x000fe400078e3cff */
[----:B0-----:R-:W-:-:S07]  /*0a00*/  LOP3.LUT R2, R2, 0x37e, R59, 0x78, !PT ;  /* 0x0000037e02027812 */ /* 0x001fce00078e783b */
.L_x_1:
[----:B------:R-:W-:-:S04]  /*0a10*/  IMAD.WIDE R4, R64, 0x2, R74 ;  /* 0x0000000240047825 */ /* 0x000fc800078e024a */
[----:B------:R-:W-:Y:S01]  /*0a20*/  IMAD.WIDE R6, R64, 0x2, R50 ;  /* 0x0000000240067825 */ /* 0x000fe200078e0232 */
[----:B------:R-:W2:Y:S04]  /*0a30*/  LDG.E.U16 R9, desc[UR10][R4.64] ;  /* 0x0000000a04097981 */ /* 0x000ea8000c1e1500 */
[----:B------:R-:W3:Y:S01]  /*0a40*/  LDG.E.U16 R11, desc[UR10][R6.64] ;  /* 0x0000000a060b7981 */ /* 0x000ee2000c1e1500 */
[C---:B------:R-:W-:Y:S01]  /*0a50*/  IMAD.WIDE R76, R65.reuse, 0x2, R52 ;  /* 0x00000002414c7825 */ /* 0x040fe200078e0234 */
[----:B------:R-:W-:Y:S03]  /*0a60*/  BAR.SYNC.DEFER_BLOCKING 0x0 ;  /* 0x0000000000007b1d */ /* 0x000fe60000010000 */
[----:B------:R-:W-:-:S03]  /*0a70*/  IMAD.WIDE R78, R65, 0x2, R54 ;  /* 0x00000002414e7825 */ /* 0x000fc600078e0236 */
[----:B--2---:R-:W-:Y:S04]  /*0a80*/  STS.U16 [R2+UR6+0x2000], R9 ;  /* 0x0020000902007988 */ /* 0x004fe80008000406 */
[----:B---3--:R-:W-:Y:S01]  /*0a90*/  STS.U16 [R2+UR6+0x2400], R11 ;  /* 0x0024000b02007988 */ /* 0x008fe20008000406 */
[----:B------:R-:W-:Y:S06]  /*0aa0*/  BAR.SYNC.DEFER_BLOCKING 0x0 ;  /* 0x0000000000007b1d */ /* 0x000fec0000010000 */
[----:B------:R0:W2:Y:S04]  /*0ab0*/  LDG.E.U16 R76, desc[UR10][R76.64] ;  /* 0x0000000a4c4c7981 */ /* 0x0000a8000c1e1500 */
[----:B------:R1:W3:Y:S01]  /*0ac0*/  LDG.E.U16 R78, desc[UR10][R78.64] ;  /* 0x0000000a4e4e7981 */ /* 0x0002e2000c1e1500 */
[----:B------:R-:W-:Y:S01]  /*0ad0*/  UIADD3 UR4, UPT, UPT, UR4, 0x40, URZ ;  /* 0x0000004004047890 */ /* 0x000fe2000fffe0ff */
[----:B------:R-:W-:-:S02]  /*0ae0*/  LEA R65, R49, R65, 0x6 ;  /* 0x0000004131417211 */ /* 0x000fc400078e30ff */
[----:B------:R-:W-:Y:S01]  /*0af0*/  LDSM.16.MT88.4 R28, [R62] ;  /* 0x000000003e1c783b */ /* 0x000fe20000004200 */
[----:B------:R-:W-:Y:S01]  /*0b00*/  UISETP.GE.AND UP0, UPT, UR4, UR5, UPT ;  /* 0x000000050400728c */ /* 0x000fe2000bf06270 */
[----:B------:R-:W-:Y:S02]  /*0b10*/  LEA R64, R3, R64, 0x6 ;  /* 0x0000004003407211 */ /* 0x000fe400078e30ff */
[----:B------:R-:W4:Y:S04]  /*0b20*/  LDSM.16.M88.4 R40, [R66+0x2000] ;  /* 0x002000004228783b */ /* 0x000f280000000200 */
[----:B------:R-:W5:Y:S04]  /*0b30*/  LDSM.16.M88.4 R4, [R66+0x2200] ;  /* 0x002200004204783b */ /* 0x000f680000000200 */
[----:B------:R-:W0:Y:S04]  /*0b40*/  LDSM.16.M88.4 R16, [R66+0x2400] ;  /* 0x002400004210783b */ /* 0x000e280000000200 */
[----:B------:R-:W0:Y:S01]  /*0b50*/  LDSM.16.M88.4 R44, [R66+0x2600] ;  /* 0x00260000422c783b */ /* 0x000e220000000200 */
[----:B------:R-:W-:Y:S01]  /*0b60*/  BAR.SYNC.DEFER_BLOCKING 0x0 ;  /* 0x0000000000007b1d */ /* 0x000fe20000010000 */
[C---:B----4-:R-:W-:Y:S08]  /*0b70*/  HMMA.16816.F32 R36, R28.reuse, R40, RZ ;  /* 0x000000281c24723c */ /* 0x050ff000000018ff */
[C---:B------:R-:W-:Y:S08]  /*0b80*/  HMMA.16816.F32 R40, R28.reuse, R42, RZ ;  /* 0x0000002a1c28723c */ /* 0x040ff000000018ff */
[C---:B-----5:R-:W-:Y:S08]  /*0b90*/  HMMA.16816.F32 R8, R28.reuse, R4, RZ ;  /* 0x000000041c08723c */ /* 0x060ff000000018ff */
[C---:B------:R-:W-:Y:S08]  /*0ba0*/  HMMA.16816.F32 R4, R28.reuse, R6, RZ ;  /* 0x000000061c04723c */ /* 0x040ff000000018ff */
[C---:B0-----:R-:W-:Y:S08]  /*0bb0*/  HMMA.16816.F32 R12, R28.reuse, R16, RZ ;  /* 0x000000101c0c723c */ /* 0x041ff000000018ff */
[C---:B------:R-:W-:Y:S08]  /*0bc0*/  HMMA.16816.F32 R16, R28.reuse, R18, RZ ;  /* 0x000000121c10723c */ /* 0x040ff000000018ff */
[----:B------:R-:W-:Y:S01]  /*0bd0*/  HMMA.16816.F32 R20, R28, R44, RZ ;  /* 0x0000002c1c14723c */ /* 0x000fe200000018ff */
[----:B------:R-:W-:Y:S01]  /*0be0*/  FMUL R44, R36, UR8 ;  /* 0x00000008242c7c20 */ /* 0x000fe20008400000 */
[----:B------:R-:W-:-:S06]  /*0bf0*/  FMUL R45, R37, UR8 ;  /* 0x00000008252d7c20 */ /* 0x000fcc0008400000 */
[----:B------:R-:W-:Y:S01]  /*0c00*/  HMMA.16816.F32 R28, R28, R46, RZ ;  /* 0x0000002e1c1c723c */ /* 0x000fe200000018ff */
[----:B------:R-:W-:-:S05]  /*0c10*/  FMUL R46, R40, UR8 ;  /* 0x00000008282e7c20 */ /* 0x000fca0008400000 */
[----:B------:R-:W-:Y:S01]  /*0c20*/  FMNMX3 R46, R44, R45, R46, !PT ;  /* 0x0000002d2c2e7276 */ /* 0x000fe2000780002e */
[----:B------:R-:W-:Y:S01]  /*0c30*/  FMUL R44, R41, UR8 ;  /* 0x00000008292c7c20 */ /* 0x000fe20008400000 */
        /* <DEDUP_REMOVED lines=31> */
[----:B------:R-:W-:-:S04]  /*0e30*/  FMUL R45, R18, UR8 ;  /* 0x00000008122d7c20 */ /* 0x000fc80008400000 */
[----:B------:R-:W-:Y:S01]  /*0e40*/  FMNMX R47, R44, R47, !PT ;  /* 0x0000002f2c2f7209 */ /* 0x000fe20007800000 */
[----:B------:R-:W-:-:S04]  /*0e50*/  FMUL R44, R15, UR8 ;  /* 0x000000080f2c7c20 */ /* 0x000fc80008400000 */
[----:B------:R-:W0:Y:S01]  /*0e60*/  SHFL.BFLY PT, R70, R47, 0x2, 0x1f ;  /* 0x0c401f002f467f89 */ /* 0x000e2200000e0000 */
[----:B------:R-:W-:Y:S01]  /*0e70*/  FMNMX3 R46, R46, R44, R45, !PT ;  /* 0x0000002c2e2e7276 */ /* 0x000fe2000780002d */
[----:B------:R-:W-:Y:S01]  /*0e80*/  FMUL R44, R19, UR8 ;  /* 0x00000008132c7c20 */ /* 0x000fe20008400000 */
[----:B------:R-:W-:-:S05]  /*0e90*/  FMUL R45, R22, UR8 ;  /* 0x00000008162d7c20 */ /* 0x000fca0008400000 */
[----:B------:R-:W-:Y:S01]  /*0ea0*/  FMNMX3 R46, R46, R44, R45, !PT ;  /* 0x0000002c2e2e7276 */ /* 0x000fe2000780002d */
[----:B------:R-:W-:Y:S01]  /*0eb0*/  FMUL R44, R23, UR8 ;  /* 0x00000008172c7c20 */ /* 0x000fe20008400000 */
[----:B------:R-:W-:-:S05]  /*0ec0*/  FMUL R45, R30, UR8 ;  /* 0x000000081e2d7c20 */ /* 0x000fca0008400000 */
[----:B------:R-:W-:Y:S01]  /*0ed0*/  FMNMX3 R45, R46, R44, R45, !PT ;  /* 0x0000002c2e2d7276 */ /* 0x000fe2000780002d */
[----:B------:R-:W-:-:S05]  /*0ee0*/  FMUL R44, R31, UR8 ;  /* 0x000000081f2c7c20 */ /* 0x000fca0008400000 */
[----:B------:R-:W-:Y:S02]  /*0ef0*/  FMNMX R44, R44, R45, !PT ;  /* 0x0000002d2c2c7209 */ /* 0x000fe40007800000 */
[----:B0-----:R-:W-:-:S03]  /*0f00*/  FMNMX R45, R47, R70, !PT ;  /* 0x000000462f2d7209 */ /* 0x001fc60007800000 */
[----:B------:R-:W0:Y:S04]  /*0f10*/  SHFL.BFLY PT, R71, R44, 0x2, 0x1f ;  /* 0x0c401f002c477f89 */ /* 0x000e2800000e0000 */
[----:B------:R-:W4:Y:S01]  /*0f20*/  SHFL.BFLY PT, R69, R45, 0x1, 0x1f ;  /* 0x0c201f002d457f89 */ /* 0x000f2200000e0000 */
[----:B0-----:R-:W-:Y:S02]  /*0f30*/  FMNMX R70, R44, R71, !PT ;  /* 0x000000472c467209 */ /* 0x001fe40007800000 */
[----:B----4-:R-:W-:-:S03]  /*0f40*/  FMNMX3 R69, R45, R69, R72, !PT ;  /* 0x000000452d457276 */ /* 0x010fc60007800048 */
[----:B------:R-:W0:Y:S02]  /*0f50*/  SHFL.BFLY PT, R46, R70, 0x1, 0x1f ;  /* 0x0c201f00462e7f89 */ /* 0x000e2400000e0000 */
[--C-:B------:R-:W-:Y:S01]  /*0f60*/  FFMA R36, R36, UR8, -R69.reuse ;  /* 0x0000000824247c23 */ /* 0x100fe20008000845 */
[--C-:B------:R-:W-:Y:S01]  /*0f70*/  FFMA R37, R37, UR8, -R69.reuse ;  /* 0x0000000825257c23 */ /* 0x100fe20008000845 */
[--C-:B------:R-:W-:Y:S01]  /*0f80*/  FFMA R40, R40, UR8, -R69.reuse ;  /* 0x0000000828287c23 */ /* 0x100fe20008000845 */
[----:B------:R-:W-:Y:S01]  /*0f90*/  FADD R44, -R69, R72 ;  /* 0x00000048452c7221 */ /* 0x000fe20000000100 */
[----:B------:R-:W-:Y:S01]  /*0fa0*/  FMUL R36, R36, 1.4426950216293334961 ;  /* 0x3fb8aa3b24247820 */ /* 0x000fe20000400000 */
[----:B------:R-:W-:Y:S01]  /*0fb0*/  FMUL R37, R37, 1.4426950216293334961 ;  /* 0x3fb8aa3b25257820 */ /* 0x000fe20000400000 */
[----:B------:R-:W-:Y:S01]  /*0fc0*/  FMUL R40, R40, 1.4426950216293334961 ;  /* 0x3fb8aa3b28287820 */ /* 0x000fe20000400000 */
[----:B------:R-:W-:Y:S01]  /*0fd0*/  FMUL R44, R44, 1.4426950216293334961 ;  /* 0x3fb8aa3b2c2c7820 */ /* 0x000fe20000400000 */
[--C-:B------:R-:W-:Y:S01]  /*0fe0*/  FFMA R41, R41, UR8, -R69.reuse ;  /* 0x0000000829297c23 */ /* 0x100fe20008000845 */
[--C-:B------:R-:W-:Y:S01]  /*0ff0*/  FFMA R8, R8, UR8, -R69.reuse ;  /* 0x0000000808087c23 */ /* 0x100fe20008000845 */
[----:B------:R-:W-:Y:S01]  /*1000*/  MUFU.EX2 R36, R36 ;  /* 0x0000002400247308 */ /* 0x000fe20000000800 */
[--C-:B------:R-:W-:Y:S01]  /*1010*/  FFMA R4, R4, UR8, -R69.reuse ;  /* 0x0000000804047c23 */ /* 0x100fe20008000845 */
[----:B------:R-:W-:Y:S01]  /*1020*/  FMUL R41, R41, 1.4426950216293334961 ;  /* 0x3fb8aa3b29297820 */ /* 0x000fe20000400000 */
[----:B------:R-:W-:Y:S01]  /*1030*/  FMUL R8, R8, 1.4426950216293334961 ;  /* 0x3fb8aa3b08087820 */ /* 0x000fe20000400000 */
[--C-:B------:R-:W-:Y:S01]  /*1040*/  FFMA R9, R9, UR8, -R69.reuse ;  /* 0x0000000809097c23 */ /* 0x100fe20008000845 */
[--C-:B------:R-:W-:Y:S01]  /*1050*/  FFMA R20, R20, UR8, -R69.reuse ;  /* 0x0000000814147c23 */ /* 0x100fe20008000845 */
[--C-:B------:R-:W-:Y:S01]  /*1060*/  FFMA R12, R12, UR8, -R69.reuse ;  /* 0x000000080c0c7c23 */ /* 0x100fe20008000845 */
[----:B------:R-:W-:Y:S01]  /*1070*/  FFMA R21, R21, UR8, -R69 ;  /* 0x0000000815157c23 */ /* 0x000fe20008000845 */
[----:B------:R-:W4:Y:S01]  /*1080*/  MUFU.EX2 R37, R37 ;  /* 0x0000002500257308 */ /* 0x000f220000000800 */
[----:B------:R-:W-:Y:S01]  /*1090*/  FMUL R9, R9, 1.4426950216293334961 ;  /* 0x3fb8aa3b09097820 */ /* 0x000fe20000400000 */
[----:B0-----:R-:W-:Y:S01]  /*10a0*/  FMNMX3 R70, R70, R46, R73, !PT ;  /* 0x0000002e46467276 */ /* 0x001fe20007800049 */
[----:B------:R-:W-:Y:S01]  /*10b0*/  FMUL R12, R12, 1.4426950216293334961 ;  /* 0x3fb8aa3b0c0c7820 */ /* 0x000fe20000400000 */
[--C-:B------:R-:W-:Y:S01]  /*10c0*/  FFMA R28, R28, UR8, -R69.reuse ;  /* 0x000000081c1c7c23 */ /* 0x100fe20008000845 */
[--C-:B------:R-:W-:Y:S01]  /*10d0*/  FFMA R17, R17, UR8, -R69.reuse ;  /* 0x0000000811117c23 */ /* 0x100fe20008000845 */
[----:B------:R-:W-:Y:S01]  /*10e0*/  FFMA R29, R29, UR8, -R69 ;  /* 0x000000081d1d7c23 */ /* 0x000fe20008000845 */
[--C-:B------:R-:W-:Y:S01]  /*10f0*/  FFMA R38, R38, UR8, -R70.reuse ;  /* 0x0000000826267c23 */ /* 0x100fe20008000846 */
[----:B------:R0:W-:Y:S01]  /*1100*/  MUFU.EX2 R77, R40 ;  /* 0x00000028004d7308 */ /* 0x0001e20000000800 */
[--C-:B------:R-:W-:Y:S01]  /*1110*/  FFMA R39, R39, UR8, -R70.reuse ;  /* 0x0000000827277c23 */ /* 0x100fe20008000846 */
[--C-:B------:R-:W-:Y:S01]  /*1120*/  FFMA R42, R42, UR8, -R70.reuse ;  /* 0x000000082a2a7c23 */ /* 0x100fe20008000846 */
[----:B------:R-:W-:Y:S01]  /*1130*/  FMUL R38, R38, 1.4426950216293334961 ;  /* 0x3fb8aa3b26267820 */ /* 0x000fe20000400000 */
[--C-:B------:R-:W-:Y:S01]  /*1140*/  FFMA R43, R43, UR8, -R70.reuse ;  /* 0x000000082b2b7c23 */ /* 0x100fe20008000846 */
[----:B------:R-:W-:Y:S01]  /*1150*/  FMUL R84, R39, 1.4426950216293334961 ;  /* 0x3fb8aa3b27547820 */ /* 0x000fe20000400000 */
[--C-:B------:R-:W-:Y:S01]  /*1160*/  FFMA R10, R10, UR8, -R70.reuse ;  /* 0x000000080a0a7c23 */ /* 0x100fe20008000846 */
[--C-:B------:R-:W-:Y:S01]  /*1170*/  FFMA R11, R11, UR8, -R70.reuse ;  /* 0x000000080b0b7c23 */ /* 0x100fe20008000846 */
[----:B------:R-:W5:Y:S01]  /*1180*/  MUFU.EX2 R71, R44 ;  /* 0x0000002c00477308 */ /* 0x000f620000000800 */
[----:B----4-:R-:W-:Y:S01]  /*1190*/  FADD R82, R36, R37 ;  /* 0x0000002524527221 */ /* 0x010fe20000000000 */
[----:B0-----:R-:W-:Y:S01]  /*11a0*/  F2FP.F16.F32.PACK_AB R40, R37, R36 ;  /* 0x000000242528723e */ /* 0x001fe200000000ff */
[----:B------:R-:W-:Y:S01]  /*11b0*/  FADD R36, -R70, R73 ;  /* 0x0000004946247221 */ /* 0x000fe20000000100 */
[----:B------:R-:W-:Y:S01]  /*11c0*/  FMUL R73, R43, 1.4426950216293334961 ;  /* 0x3fb8aa3b2b497820 */ /* 0x000fe20000400000 */
[----:B------:R-:W-:Y:S01]  /*11d0*/  FMUL R10, R10, 1.4426950216293334961 ;  /* 0x3fb8aa3b0a0a7820 */ /* 0x000fe20000400000 */
[----:B------:R-:W-:Y:S01]  /*11e0*/  FMUL R11, R11, 1.4426950216293334961 ;  /* 0x3fb8aa3b0b0b7820 */ /* 0x000fe20000400000 */
[----:B------:R-:W-:Y:S01]  /*11f0*/  FMUL R72, R36, 1.4426950216293334961 ;  /* 0x3fb8aa3b24487820 */ /* 0x000fe20000400000 */
[----:B-1----:R-:W-:Y:S01]  /*1200*/  MUFU.EX2 R79, R38 ;  /* 0x00000026004f7308 */ /* 0x002fe20000000800 */
[--C-:B------:R-:W-:Y:S01]  /*1210*/  FFMA R6, R6, UR8, -R70.reuse ;  /* 0x0000000806067c23 */ /* 0x100fe20008000846 */
[--C-:B------:R-:W-:Y:S01]  /*1220*/  FFMA R7, R7, UR8, -R70.reuse ;  /* 0x0000000807077c23 */ /* 0x100fe20008000846 */
[----:B--2---:R0:W-:Y:S01]  /*1230*/  STS.U16 [R61+UR6+0x2000], R76 ;  /* 0x0020004c3d007988 */ /* 0x0041e20008000406 */
[--C-:B------:R-:W-:Y:S01]  /*1240*/  FFMA R14, R14, UR8, -R70.reuse ;  /* 0x000000080e0e7c23 */ /* 0x100fe20008000846 */
[----:B------:R-:W-:Y:S01]  /*1250*/  FMUL R6, R6, 1.4426950216293334961 ;  /* 0x3fb8aa3b06067820 */ /* 0x000fe20000400000 */
[----:B------:R-:W-:Y:S01]  /*1260*/  FMUL R7, R7, 1.4426950216293334961 ;  /* 0x3fb8aa3b07077820 */ /* 0x000fe20000400000 */
[----:B---3--:R-:W-:Y:S01]  /*1270*/  STS.U16 [R61+UR6+0x2400], R78 ;  /* 0x0024004e3d007988 */ /* 0x008fe20008000406 */
[----:B------:R-:W1:Y:S01]  /*1280*/  MUFU.EX2 R72, R72 ;  /* 0x0000004800487308 */ /* 0x000e620000000800 */
[C---:B-----5:R-:W-:Y:S01]  /*1290*/  FMUL R44, R71.reuse, R24 ;  /* 0x00000018472c7220 */ /* 0x060fe20000400000 */
[C---:B------:R-:W-:Y:S01]  /*12a0*/  FMUL R45, R71.reuse, R25 ;  /* 0x00000019472d7220 */ /* 0x040fe20000400000 */
[----:B------:R-:W-:Y:S01]  /*12b0*/  BAR.SYNC.DEFER_BLOCKING 0x0 ;  /* 0x0000000000007b1d */ /* 0x000fe20000010000 */
[C---:B------:R-:W-:Y:S01]  /*12c0*/  FMUL R32, R71.reuse, R32 ;  /* 0x0000002047207220 */ /* 0x040fe20000400000 */
[----:B0-----:R-:W-:Y:S01]  /*12d0*/  FMUL R76, R42, 1.4426950216293334961 ;  /* 0x3fb8aa3b2a4c7820 */ /* 0x001fe20000400000 */
[----:B------:R-:W-:Y:S01]  /*12e0*/  FMUL R33, R71, R33 ;  /* 0x0000002147217220 */ /* 0x000fe20000400000 */
[--C-:B------:R-:W-:Y:S01]  /*12f0*/  FFMA R15, R15, UR8, -R70.reuse ;  /* 0x000000080f0f7c23 */ /* 0x100fe20008000846 */
[----:B------:R-:W-:Y:S01]  /*1300*/  FMUL R17, R17, 1.4426950216293334961 ;  /* 0x3fb8aa3b11117820 */ /* 0x000fe20000400000 */
[----:B------:R-:W0:Y:S01]  /*1310*/  MUFU.EX2 R80, R41 ;  /* 0x0000002900507308 */ /* 0x000e220000000800 */
[--C-:B------:R-:W-:Y:S01]  /*1320*/  FFMA R18, R18, UR8, -R70.reuse ;  /* 0x0000000812127c23 */ /* 0x100fe20008000846 */
[----:B------:R-:W-:Y:S01]  /*1330*/  FMUL R29, R29, 1.4426950216293334961 ;  /* 0x3fb8aa3b1d1d7820 */ /* 0x000fe20000400000 */
[--C-:B------:R-:W-:Y:S01]  /*1340*/  FFMA R19, R19, UR8, -R70.reuse ;  /* 0x0000000813137c23 */ /* 0x100fe20008000846 */
[--C-:B------:R-:W-:Y:S01]  /*1350*/  FFMA R23, R23, UR8, -R70.reuse ;  /* 0x0000000817177c23 */ /* 0x100fe20008000846 */
[--C-:B------:R-:W-:Y:S01]  /*1360*/  FFMA R22, R22, UR8, -R70.reuse ;  /* 0x0000000816167c23 */ /* 0x100fe20008000846 */
[--C-:B------:R-:W-:Y:S01]  /*1370*/  FFMA R30, R30, UR8, -R70.reuse ;  /* 0x000000081e1e7c23 */ /* 0x100fe20008000846 */
[----:B------:R-:W-:Y:S01]  /*1380*/  FMUL R19, R19, 1.4426950216293334961 ;  /* 0x3fb8aa3b13137820 */ /* 0x000fe20000400000 */
[C---:B-1----:R-:W-:Y:S01]  /*1390*/  FMUL R46, R72.reuse, R26 ;  /* 0x0000001a482e7220 */ /* 0x042fe20000400000 */
[C---:B------:R-:W-:Y:S01]  /*13a0*/  FMUL R47, R72.reuse, R27 ;  /* 0x0000001b482f7220 */ /* 0x040fe20000400000 */
[----:B------:R-:W1:Y:S01]  /*13b0*/  MUFU.EX2 R84, R84 ;  /* 0x0000005400547308 */ /* 0x000e620000000800 */
[C---:B------:R-:W-:Y:S01]  /*13c0*/  FMUL R34, R72.reuse, R34 ;  /* 0x0000002248227220 */ /* 0x040fe20000400000 */
[----:B------:R-:W-:Y:S01]  /*13d0*/  FMUL R35, R72, R35 ;  /* 0x0000002348237220 */ /* 0x000fe20000400000 */
[----:B------:R-:W-:Y:S01]  /*13e0*/  FFMA R31, R31, UR8, -R70 ;  /* 0x000000081f1f7c23 */ /* 0x000fe20008000846 */
[----:B------:R-:W-:Y:S01]  /*13f0*/  FMUL R30, R30, 1.4426950216293334961 ;  /* 0x3fb8aa3b1e1e7820 */ /* 0x000fe20000400000 */
[C---:B0-----:R-:W-:Y:S01]  /*1400*/  F2FP.F16.F32.PACK_AB R42, R80.reuse, R77 ;  /* 0x0000004d502a723e */ /* 0x041fe200000000ff */
[----:B------:R-:W0:Y:S02]  /*1410*/  LDSM.16.M88.4 R36, [R63+UR6+0x2000] ;  /* 0x002000063f24783b */ /* 0x000e240008000200 */
[----:B------:R-:W-:Y:S01]  /*1420*/  MUFU.EX2 R76, R76 ;  /* 0x0000004c004c7308 */ /* 0x000fe20000000800 */
[----:B------:R-:W-:Y:S01]  /*1430*/  FADD R77, R77, R82 ;  /* 0x000000524d4d7221 */ /* 0x000fe20000000000 */
[----:B------:R-:W-:Y:S01]  /*1440*/  FMUL R31, R31, 1.4426950216293334961 ;  /* 0x3fb8aa3b1f1f7820 */ /* 0x000fe20000400000 */
[----:B------:R-:W2:Y:S02]  /*1450*/  LDSM.16.M88.4 R24, [R63+UR6+0x2400] ;  /* 0x002400063f18783b */ /* 0x000ea40008000200 */
[----:B------:R-:W-:-:S03]  /*1460*/  FADD R77, R80, R77 ;  /* 0x0000004d504d7221 */ /* 0x000fc60000000000 */
[----:B------:R-:W3:Y:S01]  /*1470*/  MUFU.EX2 R73, R73 ;  /* 0x0000004900497308 */ /* 0x000ee20000000800 */
[----:B-1----:R-:W-:Y:S01]  /*1480*/  F2FP.F16.F32.PACK_AB R41, R84, R79 ;  /* 0x0000004f5429723e */ /* 0x002fe200000000ff */
[----:B------:R-:W-:-:S06]  /*1490*/  FADD R79, R79, R84 ;  /* 0x000000544f4f7221 */ /* 0x000fcc0000000000 */
[----:B------:R-:W-:Y:S08]  /*14a0*/  MUFU.EX2 R7, R7 ;  /* 0x0000000700077308 */ /* 0x000ff00000000800 */
[----:B------:R-:W-:Y:S01]  /*14b0*/  MUFU.EX2 R19, R19 ;  /* 0x0000001300137308 */ /* 0x000fe20000000800 */
[----:B---3--:R-:W-:Y:S01]  /*14c0*/  F2FP.F16.F32.PACK_AB R43, R73, R76 ;  /* 0x0000004c492b723e */ /* 0x008fe200000000ff */
[----:B------:R-:W-:-:S04]  /*14d0*/  FADD R76, R76, R79 ;  /* 0x0000004f4c4c7221 */ /* 0x000fc80000000000 */
[----:B------:R-:W-:Y:S02]  /*14e0*/  FADD R73, R73, R76 ;  /* 0x0000004c49497221 */ /* 0x000fe40000000000 */
[----:B------:R-:W-:Y:S01]  /*14f0*/  MUFU.EX2 R30, R30 ;  /* 0x0000001e001e7308 */ /* 0x000fe20000000800 */
[----:B0-----:R-:W-:Y:S01]  /*1500*/  HMMA.16816.F32 R32, R40, R36, R32 ;  /* 0x000000242820723c */ /* 0x001fe20000001820 */
[----:B------:R-:W-:Y:S01]  /*1510*/  FMUL R37, R4, 1.4426950216293334961 ;  /* 0x3fb8aa3b04257820 */ /* 0x000fe20000400000 */
[----:B------:R-:W-:-:S05]  /*1520*/  FFMA R4, R5, UR8, -R69 ;  /* 0x0000000805047c23 */ /* 0x000fca0008000845 */
[----:B------:R-:W-:Y:S01]  /*1530*/  MUFU.EX2 R31, R31 ;  /* 0x0000001f001f7308 */ /* 0x000fe20000000800 */
[----:B------:R-:W-:Y:S01]  /*1540*/  FMUL R36, R4, 1.4426950216293334961 ;  /* 0x3fb8aa3b04247820 */ /* 0x000fe20000400000 */
[--C-:B------:R-:W-:Y:S01]  /*1550*/  FFMA R4, R13, UR8, -R69.reuse ;  /* 0x000000080d047c23 */ /* 0x100fe20008000845 */
[----:B--2---:R-:W-:Y:S05]  /*1560*/  HMMA.16816.F32 R44, R40, R24, R44 ;  /* 0x00000018282c723c */ /* 0x004fea000000182c */
[----:B------:R0:W-:Y:S01]  /*1570*/  MUFU.EX2 R24, R8 ;  /* 0x0000000800187308 */ /* 0x0001e20000000800 */
[----:B------:R-:W-:Y:S01]  /*1580*/  FMUL R42, R4, 1.4426950216293334961 ;  /* 0x3fb8aa3b042a7820 */ /* 0x000fe20000400000 */
[----:B------:R-:W-:-:S04]  /*1590*/  FFMA R4, R16, UR8, -R69 ;  /* 0x0000000810047c23 */ /* 0x000fc80008000845 */
[----:B------:R-:W-:Y:S02]  /*15a0*/  FMUL R4, R4, 1.4426950216293334961 ;  /* 0x3fb8aa3b04047820 */ /* 0x000fe40000400000 */
[----:B------:R1:W-:Y:S01]  /*15b0*/  MUFU.EX2 R25, R9 ;  /* 0x0000000900197308 */ /* 0x0003e20000000800 */
[----:B0-----:R-:W-:-:S07]  /*15c0*/  FMUL R8, R20, 1.4426950216293334961 ;  /* 0x3fb8aa3b14087820 */ /* 0x001fce0000400000 */
[----:B------:R0:W2:Y:S01]  /*15d0*/  MUFU.EX2 R20, R10 ;  /* 0x0000000a00147308 */ /* 0x0000a20000000800 */
[----:B-1----:R-:W-:-:S07]  /*15e0*/  FMUL R9, R21, 1.4426950216293334961 ;  /* 0x3fb8aa3b15097820 */ /* 0x002fce0000400000 */
[----:B------:R1:W-:Y:S01]  /*15f0*/  MUFU.EX2 R21, R11 ;  /* 0x0000000b00157308 */ /* 0x0003e20000000800 */
[----:B0-----:R-:W-:Y:S01]  /*1600*/  FMUL R10, R14, 1.4426950216293334961 ;  /* 0x3fb8aa3b0e0a7820 */ /* 0x001fe20000400000 */
[----:B------:R-:W-:Y:S01]  /*1610*/  FMUL R14, R18, 1.4426950216293334961 ;  /* 0x3fb8aa3b120e7820 */ /* 0x000fe20000400000 */
[----:B------:R-:W-:-:S05]  /*1620*/  FMUL R18, R23, 1.4426950216293334961 ;  /* 0x3fb8aa3b17127820 */ /* 0x000fca0000400000 */
[----:B------:R-:W0:Y:S01]  /*1630*/  MUFU.EX2 R5, R37 ;  /* 0x0000002500057308 */ /* 0x000e220000000800 */
[----:B-1----:R-:W-:Y:S01]  /*1640*/  FMUL R11, R15, 1.4426950216293334961 ;  /* 0x3fb8aa3b0f0b7820 */ /* 0x002fe20000400000 */
[----:B------:R-:W-:-:S06]  /*1650*/  FMUL R15, R22, 1.4426950216293334961 ;  /* 0x3fb8aa3b160f7820 */ /* 0x000fcc0000400000 */
[----:B------:R1:W-:Y:S08]  /*1660*/  MUFU.EX2 R13, R12 ;  /* 0x0000000c000d7308 */ /* 0x0003f00000000800 */
[----:B------:R-:W3:Y:S01]  /*1670*/  MUFU.EX2 R36, R36 ;  /* 0x0000002400247308 */ /* 0x000ee20000000800 */
[----:B-1----:R-:W-:-:S07]  /*1680*/  FMUL R12, R28, 1.4426950216293334961 ;  /* 0x3fb8aa3b1c0c7820 */ /* 0x002fce0000400000 */
[----:B------:R2:W1:Y:S08]  /*1690*/  MUFU.EX2 R28, R6 ;  /* 0x00000006001c7308 */ /* 0x0004700000000800 */
[----:B------:R4:W-:Y:S01]  /*16a0*/  MUFU.EX2 R40, R4 ;  /* 0x0000000400287308 */ /* 0x0009e20000000800 */
[----:B--2---:R-:W-:Y:S01]  /*16b0*/  FADD R6, R20, R73 ;  /* 0x0000004914067221 */ /* 0x004fe20000000000 */
[----:B------:R-:W-:-:S06]  /*16c0*/  MOV R73, R70 ;  /* 0x0000004600497202 */ /* 0x000fcc0000000f00 */
[----:B------:R-:W-:Y:S01]  /*16d0*/  MUFU.EX2 R10, R10 ;  /* 0x0000000a000a7308 */ /* 0x000fe20000000800 */
[----:B----4-:R-:W-:-:S04]  /*16e0*/  FADD R4, R24, R77 ;  /* 0x0000004d18047221 */ /* 0x010fc80000000000 */
[----:B------:R-:W-:-:S03]  /*16f0*/  FADD R4, R25, R4 ;  /* 0x0000000419047221 */ /* 0x000fc60000000000 */
[----:B------:R-:W2:Y:S01]  /*1700*/  MUFU.EX2 R16, R42 ;  /* 0x0000002a00107308 */ /* 0x000ea20000000800 */
[----:B0-----:R-:W-:Y:S01]  /*1710*/  FADD R23, R5, R4 ;  /* 0x0000000405177221 */ /* 0x001fe20000000000 */
[----:B------:R-:W-:-:S03]  /*1720*/  F2FP.F16.F32.PACK_AB R4, R25, R24 ;  /* 0x000000181904723e */ /* 0x000fc600000000ff */
[----:B---3--:R-:W-:-:S03]  /*1730*/  FADD R22, R36, R23 ;  /* 0x0000001724167221 */ /* 0x008fc60000000000 */
[----:B------:R-:W-:Y:S08]  /*1740*/  MUFU.EX2 R41, R17 ;  /* 0x0000001100297308 */ /* 0x000ff00000000800 */
[----:B------:R0:W-:Y:S08]  /*1750*/  MUFU.EX2 R17, R29 ;  /* 0x0000001d00117308 */ /* 0x0001f00000000800 */
[----:B------:R-:W3:Y:S01]  /*1760*/  MUFU.EX2 R11, R11 ;  /* 0x0000000b000b7308 */ /* 0x000ee20000000800 */
[----:B0-----:R-:W-:Y:S01]  /*1770*/  FADD R29, R21, R6 ;  /* 0x00000006151d7221 */ /* 0x001fe20000000000 */
[----:B------:R-:W-:-:S02]  /*1780*/  F2FP.F16.F32.PACK_AB R6, R36, R5 ;  /* 0x000000052406723e */ /* 0x000fc400000000ff */
[----:B------:R-:W-:Y:S01]  /*1790*/  F2FP.F16.F32.PACK_AB R5, R21, R20 ;  /* 0x000000141505723e */ /* 0x000fe200000000ff */
[----:B-1----:R-:W-:Y:S01]  /*17a0*/  FADD R24, R28, R29 ;  /* 0x0000001d1c187221 */ /* 0x002fe20000000000 */
[----:B------:R-:W-:Y:S02]  /*17b0*/  FADD R21, R13, R22 ;  /* 0x000000160d157221 */ /* 0x000fe40000000000 */
[----:B------:R-:W0:Y:S01]  /*17c0*/  MUFU.EX2 R14, R14 ;  /* 0x0000000e000e7308 */ /* 0x000e220000000800 */
[C---:B------:R-:W-:Y:S01]  /*17d0*/  FADD R23, R7.reuse, R24 ;  /* 0x0000001807177221 */ /* 0x040fe20000000000 */
[----:B--2---:R-:W-:Y:S01]  /*17e0*/  FADD R21, R16, R21 ;  /* 0x0000001510157221 */ /* 0x004fe20000000000 */
[----:B------:R-:W-:Y:S02]  /*17f0*/  F2FP.F16.F32.PACK_AB R7, R7, R28 ;  /* 0x0000001c0707723e */ /* 0x000fe400000000ff */
[----:B------:R-:W-:-:S03]  /*1800*/  FADD R20, R10, R23 ;  /* 0x000000170a147221 */ /* 0x000fc60000000000 */
[----:B------:R-:W1:Y:S01]  /*1810*/  MUFU.EX2 R8, R8 ;  /* 0x0000000800087308 */ /* 0x000e620000000800 */
[----:B---3--:R-:W-:Y:S01]  /*1820*/  FADD R23, R11, R20 ;  /* 0x000000140b177221 */ /* 0x008fe20000000000 */
[----:B------:R-:W-:Y:S01]  /*1830*/  FADD R20, R40, R21 ;  /* 0x0000001528147221 */ /* 0x000fe20000000000 */
[C---:B------:R-:W-:Y:S01]  /*1840*/  HMMA.16816.F32 R36, R4.reuse, R38, R32 ;  /* 0x000000260424723c */ /* 0x040fe20000001820 */
[----:B------:R-:W2:Y:S02]  /*1850*/  LDSM.16.M88.4 R32, [R48+UR6+0x2000] ;  /* 0x002000063020783b */ /* 0x000ea40008000200 */
[----:B------:R-:W-:Y:S02]  /*1860*/  FADD R21, R41, R20 ;  /* 0x0000001429157221 */ /* 0x000fe40000000000 */
[----:B------:R-:W3:Y:S01]  /*1870*/  MUFU.EX2 R15, R15 ;  /* 0x0000000f000f7308 */ /* 0x000ee20000000800 */
[----:B0-----:R-:W-:Y:S02]  /*1880*/  FADD R22, R14, R23 ;  /* 0x000000170e167221 */ /* 0x001fe40000000000 */
[----:B------:R-:W-:Y:S01]  /*1890*/  HMMA.16816.F32 R44, R4, R26, R44 ;  /* 0x0000001a042c723c */ /* 0x000fe2000000182c */
[----:B------:R-:W0:Y:S01]  /*18a0*/  LDSM.16.M88.4 R24, [R48+UR6+0x2400] ;  /* 0x002400063018783b */ /* 0x000e220008000200 */
[C---:B------:R-:W-:Y:S01]  /*18b0*/  FADD R22, R19.reuse, R22 ;  /* 0x0000001613167221 */ /* 0x040fe20000000000 */
[----:B------:R-:W-:-:S02]  /*18c0*/  F2FP.F16.F32.PACK_AB R7, R19, R14 ;  /* 0x0000000e1307723e */ /* 0x000fc400000000ff */
[----:B------:R-:W4:Y:S01]  /*18d0*/  MUFU.EX2 R18, R18 ;  /* 0x0000001200127308 */ /* 0x000f220000000800 */
[----:B-1----:R-:W-:-:S07]  /*18e0*/  FADD R20, R8, R21 ;  /* 0x0000001508147221 */ /* 0x002fce0000000000 */
[----:B------:R-:W1:Y:S01]  /*18f0*/  MUFU.EX2 R9, R9 ;  /* 0x0000000900097308 */ /* 0x000e620000000800 */
[----:B---3--:R-:W-:-:S07]  /*1900*/  FADD R21, R15, R22 ;  /* 0x000000160f157221 */ /* 0x008fce0000000000 */
[----:B------:R-:W3:Y:S01]  /*1910*/  MUFU.EX2 R12, R12 ;  /* 0x0000000c000c7308 */ /* 0x000ee20000000800 */
[----:B----4-:R-:W-:-:S04]  /*1920*/  FADD R21, R18, R21 ;  /* 0x0000001512157221 */ /* 0x010fc80000000000 */
[----:B------:R-:W-:Y:S01]  /*1930*/  FADD R6, R30, R21 ;  /* 0x000000151e067221 */ /* 0x000fe20000000000 */
[----:B-1----:R-:W-:-:S03]  /*1940*/  FADD R5, R9, R20 ;  /* 0x0000001409057221 */ /* 0x002fc60000000000 */
[----:B------:R-:W-:Y:S01]  /*1950*/  FADD R21, R31, R6 ;  /* 0x000000061f157221 */ /* 0x000fe20000000000 */
[----:B------:R-:W-:-:S04]  /*1960*/  F2FP.F16.F32.PACK_AB R6, R41, R40 ;  /* 0x000000282906723e */ /* 0x000fc800000000ff */
[----:B------:R-:W1:Y:S01]  /*1970*/  SHFL.BFLY PT, R22, R21, 0x2, 0x1f ;  /* 0x0c401f0015167f89 */ /* 0x000e6200000e0000 */
[----:B---3--:R-:W-:Y:S01]  /*1980*/  FADD R4, R12, R5 ;  /* 0x000000050c047221 */ /* 0x008fe20000000000 */
[----:B------:R-:W-:-:S03]  /*1990*/  F2FP.F16.F32.PACK_AB R5, R11, R10 ;  /* 0x0000000a0b05723e */ /* 0x000fc600000000ff */
[----:B------:R-:W-:Y:S01]  /*19a0*/  FADD R20, R17, R4 ;  /* 0x0000000411147221 */ /* 0x000fe20000000000 */
[----:B------:R-:W-:-:S04]  /*19b0*/  F2FP.F16.F32.PACK_AB R4, R16, R13 ;  /* 0x0000000d1004723e */ /* 0x000fc800000000ff */
[----:B------:R-:W3:Y:S03]  /*19c0*/  SHFL.BFLY PT, R23, R20, 0x2, 0x1f ;  /* 0x0c401f0014177f89 */ /* 0x000ee600000e0000 */
[C---:B--2---:R-:W-:Y:S08]  /*19d0*/  HMMA.16816.F32 R36, R4.reuse, R32, R36 ;  /* 0x000000200424723c */ /* 0x044ff00000001824 */
[----:B0-----:R-:W-:Y:S01]  /*19e0*/  HMMA.16816.F32 R44, R4, R24, R44 ;  /* 0x00000018042c723c */ /* 0x001fe2000000182c */
[----:B------:R-:W-:Y:S01]  /*19f0*/  F2FP.F16.F32.PACK_AB R4, R9, R8 ;  /* 0x000000080904723e */ /* 0x000fe200000000ff */
[----:B-1----:R-:W-:Y:S01]  /*1a00*/  FADD R22, R21, R22 ;  /* 0x0000001615167221 */ /* 0x002fe20000000000 */
[----:B------:R-:W-:-:S02]  /*1a10*/  F2FP.F16.F32.PACK_AB R6, R17, R12 ;  /* 0x0000000c1106723e */ /* 0x000fc400000000ff */
[----:B------:R-:W-:Y:S02]  /*1a20*/  F2FP.F16.F32.PACK_AB R5, R18, R15 ;  /* 0x0000000f1205723e */ /* 0x000fe400000000ff */
[----:B------:R-:W0:Y:S01]  /*1a30*/  SHFL.BFLY PT, R11, R22, 0x1, 0x1f ;  /* 0x0c201f00160b7f89 */ /* 0x000e2200000e0000 */
[----:B------:R-:W-:Y:S01]  /*1a40*/  F2FP.F16.F32.PACK_AB R7, R31, R30 ;  /* 0x0000001e1f07723e */ /* 0x000fe200000000ff */
[----:B---3--:R-:W-:-:S06]  /*1a50*/  FADD R23, R20, R23 ;  /* 0x0000001714177221 */ /* 0x008fcc0000000000 */
[C---:B------:R-:W-:Y:S01]  /*1a60*/  HMMA.16816.F32 R32, R4.reuse, R34, R36 ;  /* 0x000000220420723c */ /* 0x040fe20000001824 */
[----:B------:R-:W1:Y:S07]  /*1a70*/  SHFL.BFLY PT, R10, R23, 0x1, 0x1f ;  /* 0x0c201f00170a7f89 */ /* 0x000e6e00000e0000 */
[----:B------:R-:W-:Y:S01]  /*1a80*/  HMMA.16816.F32 R24, R4, R26, R44 ;  /* 0x0000001a0418723c */ /* 0x000fe2000000182c */
[----:B0-----:R-:W-:-:S04]  /*1a90*/  FADD R11, R22, R11 ;  /* 0x0000000b160b7221 */ /* 0x001fc80000000000 */
[----:B------:R-:W-:Y:S01]  /*1aa0*/  FFMA R67, R72, R67, R11 ;  /* 0x0000004348437223 */ /* 0x000fe2000000000b */
[----:B------:R-:W-:Y:S01]  /*1ab0*/  MOV R72, R69 ;  /* 0x0000004500487202 */ /* 0x000fe20000000f00 */
[----:B-1----:R-:W-:-:S04]  /*1ac0*/  FADD R10, R23, R10 ;  /* 0x0000000a170a7221 */ /* 0x002fc80000000000 */
[----:B------:R-:W-:Y:S01]  /*1ad0*/  FFMA R68, R71, R68, R10 ;  /* 0x0000004447447223 */ /* 0x000fe2000000000a */
[----:B------:R-:W-:Y:S08]  /*1ae0*/  BRA.U !UP0, `(.L_x_1) ;  /* 0xffffffed08c87547 */ /* 0x000ff0000b83ffff */
.L_x_0:
[C---:B------:R-:W-:Y:S01]  /*1af0*/  LOP3.LUT P0, RZ, R0.reuse, 0x100, RZ, 0xc0, !PT ;  /* 0x0000010000ff7812 */ /* 0x040fe2000780c0ff */
[----:B0-----:R-:W-:Y:S01]  /*1b00*/  FMUL R3, R67, 8388608 ;  /* 0x4b00000043037820 */ /* 0x001fe20000400000 */
[C---:B------:R-:W-:Y:S01]  /*1b10*/  LOP3.LUT R2, R0.reuse, 0x1f0, RZ, 0xc0, !PT ;  /* 0x000001f000027812 */ /* 0x040fe200078ec0ff */
[----:B------:R-:W-:Y:S01]  /*1b20*/  BAR.SYNC.DEFER_BLOCKING 0x0 ;  /* 0x0000000000007b1d */ /* 0x000fe20000010000 */
[C---:B------:R-:W-:Y:S02]  /*1b30*/  LOP3.LUT R8, R0.reuse, 0x8, RZ, 0xc0, !PT ;  /* 0x0000000800087812 */ /* 0x040fe400078ec0ff */
[----:B------:R-:W-:Y:S01]  /*1b40*/  SHF.L.U32 R4, R0, 0x2, RZ ;  /* 0x0000000200047819 */ /* 0x000fe200000006ff */
[C---:B------:R-:W-:Y:S01]  /*1b50*/  FMUL R0, R68.reuse, 8388608 ;  /* 0x4b00000044007820 */ /* 0x040fe20000400000 */
[----:B------:R-:W-:-:S03]  /*1b60*/  FSETP.GEU.AND P2, PT, R68, 1.175494350822287508e-38, PT ;  /* 0x008000004400780b */ /* 0x000fc60003f4e000 */
[----:B------:R-:W0:Y:S01]  /*1b70*/  LDC R18, c[0x0][0x3e8] ;  /* 0x0000fa00ff127b82 */ /* 0x000e220000000800 */
[C---:B------:R-:W-:Y:S01]  /*1b80*/  FSETP.GT.AND P1, PT, |R67|.reuse, 8.50705917302346158658e+37, PT ;  /* 0x7e8000004300780b */ /* 0x040fe20003f24200 */
[----:B------:R-:W1:Y:S01]  /*1b90*/  LDCU.64 UR4, c[0x0][0x3e0] ;  /* 0x00007c00ff0477ac */ /* 0x000e620008000a00 */
[----:B------:R-:W-:Y:S02]  /*1ba0*/  FSEL R28, R0, R68, !P2 ;  /* 0x00000044001c7208 */ /* 0x000fe40005000000 */
[C---:B------:R-:W-:Y:S02]  /*1bb0*/  LEA R5, R60.reuse, UR6, 0x4 ;  /* 0x000000063c057c11 */ /* 0x040fe4000f8e20ff */
[C---:B------:R-:W-:Y:S01]  /*1bc0*/  FSETP.GEU.AND P4, PT, |R67|.reuse, 1.175494350822287508e-38, PT ;  /* 0x008000004300780b */ /* 0x040fe20003f8e200 */
[----:B------:R-:W2:Y:S01]  /*1bd0*/  LDC.64 R20, c[0x0][0x398] ;  /* 0x0000e600ff147b82 */ /* 0x000ea20000000a00 */
[----:B------:R-:W-:Y:S01]  /*1be0*/  FSETP.GEU.AND P3, PT, R67, 1.175494350822287508e-38, PT ;  /* 0x008000004300780b */ /* 0x000fe20003f6e000 */
[----:B------:R-:W-:Y:S01]  /*1bf0*/  IMAD R7, R60, -0x8, R5 ;  /* 0xfffffff83c077824 */ /* 0x000fe200078e0205 */
[----:B------:R-:W-:-:S02]  /*1c00*/  IADD3 R0, PT, PT, R28, -0x3f3504f3, RZ ;  /* 0xc0cafb0d1c007810 */ /* 0x000fc40007ffe0ff */
[----:B------:R-:W-:Y:S01]  /*1c10*/  LEA R5, R8, R5, 0x9 ;  /* 0x0000000508057211 */ /* 0x000fe200078e48ff */
[----:B------:R-:W-:Y:S01]  /*1c20*/  @P1 FMUL R27, R27, 0.25 ;  /* 0x3e8000001b1b1820 */ /* 0x000fe20000400000 */
[----:B------:R-:W-:Y:S01]  /*1c30*/  FSEL R19, R3, R67, !P3 ;  /* 0x0000004303137208 */ /* 0x000fe20005800000 */
[----:B------:R-:W-:Y:S01]  /*1c40*/  @P1 FMUL R67, R67, 0.25 ;  /* 0x3e80000043431820 */ /* 0x000fe20000400000 */
[----:B------:R-:W-:Y:S01]  /*1c50*/  LOP3.LUT R3, R0, 0xff800000, RZ, 0xc0, !PT ;  /* 0xff80000000037812 */ /* 0x000fe200078ec0ff */
[----:B------:R-:W-:Y:S01]  /*1c60*/  @P1 FMUL R26, R26, 0.25 ;  /* 0x3e8000001a1a1820 */ /* 0x000fe20000400000 */
[----:B------:R-:W-:Y:S01]  /*1c70*/  LOP3.LUT R4, R4, 0x3c0, RZ, 0xc0, !PT ;  /* 0x000003c004047812 */ /* 0x000fe200078ec0ff */
[----:B------:R-:W-:Y:S01]  /*1c80*/  @!P4 FMUL R67, R67, 16777216 ;  /* 0x4b8000004343c820 */ /* 0x000fe20000400000 */
[----:B------:R-:W-:Y:S01]  /*1c90*/  LEA R17, R2, R5, 0x3 ;  /* 0x0000000502117211 */ /* 0x000fe200078e18ff */
[----:B------:R-:W-:Y:S01]  /*1ca0*/  @P1 FMUL R35, R35, 0.25 ;  /* 0x3e80000023231820 */ /* 0x000fe20000400000 */
[----:B------:R-:W-:Y:S01]  /*1cb0*/  FSEL R2, RZ, -23, P2 ;  /* 0xc1b80000ff027808 */ /* 0x000fe20001000000 */
[----:B------:R-:W-:Y:S01]  /*1cc0*/  @P1 FMUL R34, R34, 0.25 ;  /* 0x3e80000022221820 */ /* 0x000fe20000400000 */
[----:B------:R-:W-:Y:S01]  /*1cd0*/  I2FP.F32.S32 R5, R3 ;  /* 0x0000000300057245 */ /* 0x000fe20000201400 */
[----:B------:R-:W-:Y:S01]  /*1ce0*/  @!P4 FMUL R27, R27, 16777216 ;  /* 0x4b8000001b1bc820 */ /* 0x000fe20000400000 */
[----:B------:R-:W-:Y:S01]  /*1cf0*/  IADD3 R9, PT, PT, R4, R7, RZ ;  /* 0x0000000704097210 */ /* 0x000fe20007ffe0ff */
[----:B------:R-:W-:Y:S01]  /*1d00*/  @!P4 FMUL R26, R26, 16777216 ;  /* 0x4b8000001a1ac820 */ /* 0x000fe20000400000 */
[----:B------:R-:W-:Y:S01]  /*1d10*/  IADD3 R4, PT, PT, R19, -0x3f3504f3, RZ ;  /* 0xc0cafb0d13047810 */ /* 0x000fe20007ffe0ff */
[----:B------:R-:W-:Y:S01]  /*1d20*/  FFMA.FTZ R2, R5, 1.1920928955078125e-07, R2 ;  /* 0x3400000005027823 */ /* 0x000fe20000010002 */
[----:B------:R-:W-:Y:S01]  /*1d30*/  FSETP.GT.AND P2, PT, |R68|, 8.50705917302346158658e+37, PT ;  /* 0x7e8000004400780b */ /* 0x000fe20003f44200 */
[----:B------:R-:W3:Y:S01]  /*1d40*/  MUFU.RCP R5, R67 ;  /* 0x0000004300057308 */ /* 0x000ee20000001000 */
[----:B------:R-:W-:Y:S01]  /*1d50*/  LOP3.LUT R6, R4, 0xff800000, RZ, 0xc0, !PT ;  /* 0xff80000004067812 */ /* 0x000fe200078ec0ff */
[----:B------:R-:W-:Y:S01]  /*1d60*/  @!P4 FMUL R35, R35, 16777216 ;  /* 0x4b8000002323c820 */ /* 0x000fe20000400000 */
[----:B------:R-:W-:Y:S01]  /*1d70*/  FSEL R4, RZ, -23, P3 ;  /* 0xc1b80000ff047808 */ /* 0x000fe20001800000 */
[----:B------:R-:W-:Y:S01]  /*1d80*/  @!P4 FMUL R34, R34, 16777216 ;  /* 0x4b8000002222c820 */ /* 0x000fe20000400000 */
[----:B------:R-:W-:Y:S01]  /*1d90*/  FSETP.GEU.AND P3, PT, |R68|, 1.175494350822287508e-38, PT ;  /* 0x008000004400780b */ /* 0x000fe20003f6e200 */
[----:B0-----:R-:W-:Y:S01]  /*1da0*/  IMAD R57, R57, R18, RZ ;  /* 0x0000001239397224 */ /* 0x001fe200078e02ff */
[----:B------:R-:W-:Y:S01]  /*1db0*/  I2FP.F32.S32 R7, R6 ;  /* 0x0000000600077245 */ /* 0x000fe20000201400 */
[----:B-1----:R-:W-:Y:S01]  /*1dc0*/  UIMAD UR4, UR7, UR4, URZ ;  /* 0x00000004070472a4 */ /* 0x002fe2000f8e02ff */
[----:B------:R-:W-:-:S02]  /*1dd0*/  IADD3 R3, PT, PT, R28, -R3, RZ ;  /* 0x800000031c037210 */ /* 0x000fc40007ffe0ff */
[----:B------:R-:W-:Y:S01]  /*1de0*/  IADD3 R6, PT, PT, R19, -R6, RZ ;  /* 0x8000000613067210 */ /* 0x000fe20007ffe0ff */
[----:B------:R-:W-:Y:S01]  /*1df0*/  @P2 FMUL R68, R68, 0.25 ;  /* 0x3e80000044442820 */ /* 0x000fe20000400000 */
[----:B------:R-:W-:Y:S01]  /*1e00*/  FFMA.FTZ R12, R7, 1.1920928955078125e-07, R4 ;  /* 0x34000000070c7823 */ /* 0x000fe20000010004 */
[----:B------:R-:W-:Y:S01]  /*1e10*/  MOV R7, 0x3dc6b27f ;  /* 0x3dc6b27f00077802 */ /* 0x000fe20000000f00 */
[----:B------:R-:W-:Y:S01]  /*1e20*/  FADD R3, R3, -1 ;  /* 0xbf80000003037421 */ /* 0x000fe20000000000 */
[----:B------:R-:W-:Y:S01]  /*1e30*/  FADD R6, R6, -1 ;  /* 0xbf80000006067421 */ /* 0x000fe20000000000 */
[C---:B---3--:R-:W-:Y:S01]  /*1e40*/  FMUL R11, R5.reuse, R27 ;  /* 0x0000001b050b7220 */ /* 0x048fe20000400000 */
[----:B------:R-:W-:Y:S01]  /*1e50*/  @!P3 FMUL R68, R68, 16777216 ;  /* 0x4b8000004444b820 */ /* 0x000fe20000400000 */
[C---:B------:R-:W-:Y:S01]  /*1e60*/  FMUL R10, R5.reuse, R26 ;  /* 0x0000001a050a7220 */ /* 0x040fe20000400000 */
[C---:B------:R-:W-:Y:S01]  /*1e70*/  FMUL R14, R5.reuse, R35 ;  /* 0x00000023050e7220 */ /* 0x040fe20000400000 */
[----:B------:R-:W-:Y:S01]  /*1e80*/  FMUL R13, R5, R34 ;  /* 0x00000022050d7220 */ /* 0x000fe20000400000 */
[-C--:B------:R-:W-:Y:S01]  /*1e90*/  FFMA.FTZ R4, R3, R7.reuse, -0.16845393180847167969 ;  /* 0xbe2c7f3003047423 */ /* 0x080fe20000010007 */
[----:B------:R-:W-:Y:S01]  /*1ea0*/  FFMA.FTZ R5, R6, R7, -0.16845393180847167969 ;  /* 0xbe2c7f3006057423 */ /* 0x000fe20000010007 */
[----:B------:R-:W-:Y:S01]  /*1eb0*/  @P2 FMUL R25, R25, 0.25 ;  /* 0x3e80000019192820 */ /* 0x000fe20000400000 */
[----:B------:R-:W0:Y:S01]  /*1ec0*/  MUFU.RCP R7, R68 ;  /* 0x0000004400077308 */ /* 0x000e220000001000 */
[----:B------:R-:W-:Y:S01]  /*1ed0*/  FFMA.FTZ R4, R3, R4, 0.1716887056827545166 ;  /* 0x3e2fcf2a03047423 */ /* 0x000fe20000010004 */
[----:B------:R-:W-:Y:S01]  /*1ee0*/  @P2 FMUL R24, R24, 0.25 ;  /* 0x3e80000018182820 */ /* 0x000fe20000400000 */
[----:B------:R-:W-:Y:S01]  /*1ef0*/  @P2 FMUL R33, R33, 0.25 ;  /* 0x3e80000021212820 */ /* 0x000fe20000400000 */
[----:B------:R-:W-:Y:S01]  /*1f00*/  @P2 FMUL R32, R32, 0.25 ;  /* 0x3e80000020202820 */ /* 0x000fe20000400000 */
[----:B------:R-:W-:Y:S01]  /*1f10*/  FFMA.FTZ R4, R3, R4, -0.17900948226451873779 ;  /* 0xbe374e4303047423 */ /* 0x000fe20000010004 */
[----:B------:R-:W-:Y:S01]  /*1f20*/  FFMA.FTZ R5, R6, R5, 0.1716887056827545166 ;  /* 0x3e2fcf2a06057423 */ /* 0x000fe20000010005 */
[----:B------:R-:W-:Y:S01]  /*1f30*/  @!P3 FMUL R25, R25, 16777216 ;  /* 0x4b8000001919b820 */ /* 0x000fe20000400000 */
[----:B------:R-:W-:Y:S01]  /*1f40*/  @!P3 FMUL R24, R24, 16777216 ;  /* 0x4b8000001818b820 */ /* 0x000fe20000400000 */
[----:B------:R-:W-:Y:S01]  /*1f50*/  FFMA.FTZ R4, R3, R4, 0.20512372255325317383 ;  /* 0x3e520bf403047423 */ /* 0x000fe20000010004 */
[----:B------:R-:W-:Y:S01]  /*1f60*/  @!P3 FMUL R33, R33, 16777216 ;  /* 0x4b8000002121b820 */ /* 0x000fe20000400000 */
[----:B------:R-:W-:Y:S01]  /*1f70*/  @!P3 FMUL R32, R32, 16777216 ;  /* 0x4b8000002020b820 */ /* 0x000fe20000400000 */
[----:B------:R-:W-:Y:S01]  /*1f80*/  FFMA.FTZ R5, R6, R5, -0.17900948226451873779 ;  /* 0xbe374e4306057423 */ /* 0x000fe20000010005 */
[----:B------:R-:W-:Y:S01]  /*1f90*/  LEA.HI R0, R8, R9, RZ, 0x1f ;  /* 0x0000000908007211 */ /* 0x000fe200078ff8ff */
[----:B------:R-:W-:Y:S01]  /*1fa0*/  FFMA.FTZ R4, R3, R4, -0.24046532809734344482 ;  /* 0xbe763c8b03047423 */ /* 0x000fe20000010004 */
[----:B------:R-:W-:Y:S01]  /*1fb0*/  F2FP.F16.F32.PACK_AB R10, R10, R13 ;  /* 0x0000000d0a0a723e */ /* 0x000fe200000000ff */
[C---:B------:R-:W-:Y:S01]  /*1fc0*/  FFMA.FTZ R5, R6.reuse, R5, 0.20512372255325317383 ;  /* 0x3e520bf406057423 */ /* 0x040fe20000010005 */
[C---:B0-----:R-:W-:Y:S01]  /*1fd0*/  FMUL R9, R7.reuse, R25 ;  /* 0x0000001907097220 */ /* 0x041fe20000400000 */
[C---:B------:R-:W-:Y:S01]  /*1fe0*/  FMUL R8, R7.reuse, R24 ;  /* 0x0000001807087220 */ /* 0x040fe20000400000 */
[C---:B------:R-:W-:Y:S01]  /*1ff0*/  FMUL R15, R7.reuse, R32 ;  /* 0x00000020070f7220 */ /* 0x040fe20000400000 */
[----:B------:R-:W-:Y:S01]  /*2000*/  FMUL R16, R7, R33 ;  /* 0x0000002107107220 */ /* 0x000fe20000400000 */
[----:B------:R-:W-:Y:S01]  /*2010*/  FFMA.FTZ R4, R3, R4, 0.28857114911079406738 ;  /* 0x3e93bf9903047423 */ /* 0x000fe20000010004 */
[----:B------:R-:W-:Y:S01]  /*2020*/  FFMA.FTZ R5, R6, R5, -0.24046532809734344482 ;  /* 0xbe763c8b06057423 */ /* 0x000fe20000010005 */
[----:B------:R-:W-:Y:S01]  /*2030*/  F2FP.F16.F32.PACK_AB R11, R11, R14 ;  /* 0x0000000e0b0b723e */ /* 0x000fe200000000ff */
[----:B------:R-:W-:Y:S01]  /*2040*/  USHF.L.U32 UR8, UR4, 0x1, URZ ;  /* 0x0000000104087899 */ /* 0x000fe200080006ff */
[----:B------:R-:W-:Y:S01]  /*2050*/  F2FP.F16.F32.PACK_AB R8, R8, R15 ;  /* 0x0000000f0808723e */ /* 0x000fe200000000ff */
[----:B------:R-:W-:Y:S01]  /*2060*/  FFMA.FTZ R4, R3, R4, -0.36067417263984680176 ;  /* 0xbeb8aa4903047423 */ /* 0x000fe20000010004 */
[----:B------:R-:W-:Y:S01]  /*2070*/  F2FP.F16.F32.PACK_AB R9, R9, R16 ;  /* 0x000000100909723e */ /* 0x000fe200000000ff */
[----:B------:R-:W-:Y:S01]  /*2080*/  FFMA.FTZ R5, R6, R5, 0.28857114911079406738 ;  /* 0x3e93bf9906057423 */ /* 0x000fe20000010005 */
[----:B------:R-:W-:Y:S01]  /*2090*/  ISETP.GE.U32.AND P2, PT, R28, 0x7f800000, PT ;  /* 0x7f8000001c00780c */ /* 0x000fe20003f46070 */
[----:B------:R-:W-:Y:S01]  /*20a0*/  FFMA.FTZ R4, R3, R4, 0.48089820146560668945 ;  /* 0x3ef6384a03047423 */ /* 0x000fe20000010004 */
[----:B------:R-:W-:Y:S01]  /*20b0*/  ISETP.GE.U32.AND P3, PT, R19, 0x7f800000, PT ;  /* 0x7f8000001300780c */ /* 0x000fe20003f66070 */
[----:B------:R0:W-:Y:S01]  /*20c0*/  STSM.16.M88.4 [R17], R8 ;  /* 0x0000000811007844 */ /* 0x0001e20000000200 */
[C---:B------:R-:W-:Y:S01]  /*20d0*/  FFMA.FTZ R5, R6.reuse, R5, -0.36067417263984680176 ;  /* 0xbeb8aa4906057423 */ /* 0x040fe20000010005 */
[C---:B------:R-:W-:Y:S01]  /*20e0*/  FFMA.FTZ R4, R3.reuse, R4, -0.72134751081466674805 ;  /* 0xbf38aa3b03047423 */ /* 0x040fe20000010004 */
[----:B------:R-:W-:Y:S02]  /*20f0*/  BAR.SYNC.DEFER_BLOCKING 0x0 ;  /* 0x0000000000007b1d */ /* 0x000fe40000010000 */
[----:B------:R-:W-:Y:S01]  /*2100*/  FFMA.FTZ R5, R6, R5, 0.48089820146560668945 ;  /* 0x3ef6384a06057423 */ /* 0x000fe20000010005 */
[----:B------:R-:W-:Y:S01]  /*2110*/  FMUL R4, R3, R4 ;  /* 0x0000000403047220 */ /* 0x000fe20000400000 */
[----:B------:R-:W-:-:S02]  /*2120*/  FSETP.NEU.AND P1, PT, R28, RZ, PT ;  /* 0x000000ff1c00720b */ /* 0x000fc40003f2d000 */
[C---:B------:R-:W-:Y:S01]  /*2130*/  FFMA.FTZ R5, R6.reuse, R5, -0.72134751081466674805 ;  /* 0xbf38aa3b06057423 */ /* 0x040fe20000010005 */
[----:B------:R-:W-:Y:S01]  /*2140*/  FMUL R4, R3, R4 ;  /* 0x0000000403047220 */ /* 0x000fe20000400000 */
[----:B------:R-:W-:Y:S02]  /*2150*/  LOP3.LUT R59, R59, 0x3f8, RZ, 0xc0, !PT ;  /* 0x000003f83b3b7812 */ /* 0x000fe400078ec0ff */
[----:B------:R-:W-:Y:S01]  /*2160*/  FMUL R5, R6, R5 ;  /* 0x0000000506057220 */ /* 0x000fe20000400000 */
[----:B------:R-:W-:Y:S01]  /*2170*/  FFMA.FTZ R3, R3, 1.4426950216293334961, R4 ;  /* 0x3fb8aa3b03037823 */ /* 0x000fe20000010004 */
[----:B------:R-:W-:Y:S02]  /*2180*/  LEA R4, R58, UR6, 0x4 ;  /* 0x000000063a047c11 */ /* 0x000fe4000f8e20ff */
[----:B------:R-:W-:Y:S01]  /*2190*/  FMUL R5, R6, R5 ;  /* 0x0000000506057220 */ /* 0x000fe20000400000 */
[----:B------:R-:W-:Y:S01]  /*21a0*/  FADD R22, R2, R3 ;  /* 0x0000000302167221 */ /* 0x000fe20000000000 */
[----:B------:R-:W-:Y:S01]  /*21b0*/  @P2 MOV R3, 0x7f800000 ;  /* 0x7f80000000032802 */ /* 0x000fe20000000f00 */
[----:B------:R-:W-:-:S02]  /*21c0*/  IMAD R2, R56, UR5, RZ ;  /* 0x0000000538027c24 */ /* 0x000fc4000f8e02ff */
[----:B------:R-:W-:Y:S01]  /*21d0*/  FFMA.FTZ R13, R6, 1.4426950216293334961, R5 ;  /* 0x3fb8aa3b060d7823 */ /* 0x000fe20000010005 */
[----:B0-----:R-:W-:Y:S01]  /*21e0*/  LEA R9, R18, R57, 0x1 ;  /* 0x0000003912097211 */ /* 0x001fe200078e08ff */
[----:B------:R-:W-:Y:S01]  /*21f0*/  UIMAD.WIDE UR4, UR4, 0x2, URZ ;  /* 0x00000002040478a5 */ /* 0x000fe2000f8e02ff */
[----:B------:R-:W-:Y:S01]  /*2200*/  @P2 FFMA.FTZ R22, R28, R3, +INF ;  /* 0x7f8000001c162423 */ /* 0x000fe20000010003 */
[----:B------:R-:W-:Y:S01]  /*2210*/  SHF.L.U32 R3, R2, 0x1, RZ ;  /* 0x0000000102037819 */ /* 0x000fe200000006ff */
[----:B------:R-:W-:Y:S01]  /*2220*/  FADD R23, R12, R13 ;  /* 0x0000000d0c177221 */ /* 0x000fe20000000000 */
[----:B------:R-:W-:Y:S01]  /*2230*/  LEA R11, R18, R9, 0x1 ;  /* 0x00000009120b7211 */ /* 0x000fe200078e08ff */
[----:B------:R-:W0:Y:S01]  /*2240*/  LDS.128 R4, [R4] ;  /* 0x0000000004047984 */ /* 0x000e220000000c00 */
[----:B------:R-:W-:Y:S01]  /*2250*/  @P3 MOV R8, 0x7f800000 ;  /* 0x7f80000000083802 */ /* 0x000fe20000000f00 */
[----:B------:R-:W-:Y:S01]  /*2260*/  IMAD.HI R2, R2, 0x2, RZ ;  /* 0x0000000202027827 */ /* 0x000fe200078e02ff */
[----:B------:R-:W-:-:S02]  /*2270*/  LEA R13, R18, R11, 0x1 ;  /* 0x0000000b120d7211 */ /* 0x000fc400078e08ff */
[----:B--2---:R-:W-:Y:S01]  /*2280*/  IADD3 R20, P4, P5, R3, UR8, R20 ;  /* 0x0000000803147c10 */ /* 0x004fe2000fd9e014 */
[----:B------:R-:W-:Y:S01]  /*2290*/  @P3 FFMA.FTZ R23, R19, R8, +INF ;  /* 0x7f80000013173423 */ /* 0x000fe20000010008 */
[----:B------:R-:W-:Y:S01]  /*22a0*/  LEA R15, R18, R13, 0x1 ;  /* 0x0000000d120f7211 */ /* 0x000fe200078e08ff */
[----:B------:R-:W1:Y:S01]  /*22b0*/  LDCU UR4, c[0x0][0x3ec] ;  /* 0x00007d80ff0477ac */ /* 0x000e620008000800 */
[----:B------:R-:W-:Y:S02]  /*22c0*/  IADD3.X R24, PT, PT, R2, UR5, R21, P4, P5 ;  /* 0x0000000502187c10 */ /* 0x000fe4000a7ea415 */
[----:B------:R-:W-:Y:S02]  /*22d0*/  LEA R2, P3, R57, R20, 0x1 ;  /* 0x0000001439027211 */ /* 0x000fe400078608ff */
[----:B------:R-:W-:Y:S02]  /*22e0*/  LEA R17, R18, R15, 0x1 ;  /* 0x0000000f12117211 */ /* 0x000fe400078e08ff */
[----:B------:R-:W-:-:S02]  /*22f0*/  FSETP.NEU.AND P2, PT, R19, RZ, PT ;  /* 0x000000ff1300720b */ /* 0x000fc40003f4d000 */
[----:B------:R-:W-:Y:S02]  /*2300*/  LEA R8, P4, R9, R20, 0x1 ;  /* 0x0000001409087211 */ /* 0x000fe400078808ff */
[----:B------:R-:W-:Y:S02]  /*2310*/  LEA.HI.X.SX32 R3, R57, R24, 0x1, P3 ;  /* 0x0000001839037211 */ /* 0x000fe400018f0eff */
[-C--:B------:R-:W-:Y:S02]  /*2320*/  LEA R10, P5, R11, R20.reuse, 0x1 ;  /* 0x000000140b0a7211 */ /* 0x080fe400078a08ff */
[----:B------:R-:W-:Y:S02]  /*2330*/  LEA R12, P3, R13, R20, 0x1 ;  /* 0x000000140d0c7211 */ /* 0x000fe400078608ff */
[----:B------:R-:W-:Y:S01]  /*2340*/  LEA R19, R18, R17, 0x1 ;  /* 0x0000001112137211 */ /* 0x000fe200078e08ff */
[----:B-1----:R-:W-:Y:S01]  /*2350*/  UIMAD UR4, UR7, UR4, URZ ;  /* 0x00000004070472a4 */ /* 0x002fe2000f8e02ff */
[----:B------:R-:W-:-:S02]  /*2360*/  LEA.HI.X.SX32 R9, R9, R24, 0x1, P4 ;  /* 0x0000001809097211 */ /* 0x000fc400020f0eff */
[-C--:B------:R-:W-:Y:S01]  /*2370*/  LEA.HI.X.SX32 R11, R11, R24.reuse, 0x1, P5 ;  /* 0x000000180b0b7211 */ /* 0x080fe200028f0eff */
[----:B------:R-:W-:Y:S01]  /*2380*/  USHF.L.U32 UR7, UR4, 0x2, URZ ;  /* 0x0000000204077899 */ /* 0x000fe200080006ff */
[----:B------:R-:W-:Y:S01]  /*2390*/  LEA.HI.X.SX32 R13, R13, R24, 0x1, P3 ;  /* 0x000000180d0d7211 */ /* 0x000fe200018f0eff */
[----:B------:R-:W-:Y:S01]  /*23a0*/  UIMAD.WIDE UR4, UR4, 0x4, URZ ;  /* 0x00000004040478a5 */ /* 0x000fe2000f8e02ff */
[----:B------:R-:W-:Y:S02]  /*23b0*/  LEA R21, R18, R19, 0x1 ;  /* 0x0000001312157211 */ /* 0x000fe400078e08ff */
[-C--:B------:R-:W-:Y:S02]  /*23c0*/  LEA R14, P3, R15, R20.reuse, 0x1 ;  /* 0x000000140f0e7211 */ /* 0x080fe400078608ff */
[-C--:B------:R-:W-:Y:S02]  /*23d0*/  LEA R16, P4, R17, R20.reuse, 0x1 ;  /* 0x0000001411107211 */ /* 0x080fe400078808ff */
[-C--:B------:R-:W-:Y:S01]  /*23e0*/  LEA R18, P5, R19, R20.reuse, 0x1 ;  /* 0x0000001413127211 */ /* 0x080fe200078a08ff */
[----:B0-----:R-:W-:Y:S01]  /*23f0*/  STG.E.U16 desc[UR10][R2.64], R4 ;  /* 0x0000000402007986 */ /* 0x001fe2000c10150a */
[----:B------:R-:W-:-:S02]  /*2400*/  LEA R20, P6, R21, R20, 0x1 ;  /* 0x0000001415147211 */ /* 0x000fc400078c08ff */
[-C--:B------:R-:W-:Y:S01]  /*2410*/  LEA.HI.X.SX32 R15, R15, R24.reuse, 0x1, P3 ;  /* 0x000000180f0f7211 */ /* 0x080fe200018f0eff */
[----:B------:R0:W-:Y:S01]  /*2420*/  STG.E.U16 desc[UR10][R8.64], R5 ;  /* 0x0000000508007986 */ /* 0x0001e2000c10150a */
[-C--:B------:R-:W-:Y:S02]  /*2430*/  LEA.HI.X.SX32 R17, R17, R24.reuse, 0x1, P4 ;  /* 0x0000001811117211 */ /* 0x080fe400020f0eff */
[-C--:B------:R-:W-:Y:S01]  /*2440*/  LEA.HI.X.SX32 R19, R19, R24.reuse, 0x1, P5 ;  /* 0x0000001813137211 */ /* 0x080fe200028f0eff */
[----:B------:R1:W-:Y:S01]  /*2450*/  STG.E.U16 desc[UR10][R10.64], R6 ;  /* 0x000000060a007986 */ /* 0x0003e2000c10150a */
[----:B------:R-:W-:Y:S02]  /*2460*/  PRMT R26, R6, 0x7632, R26 ;  /* 0x00007632061a7816 */ /* 0x000fe4000000001a */
[----:B------:R-:W-:Y:S01]  /*2470*/  LEA.HI.X.SX32 R21, R21, R24, 0x1, P6 ;  /* 0x0000001815157211 */ /* 0x000fe200030f0eff */
[----:B------:R2:W-:Y:S01]  /*2480*/  STG.E.U16 desc[UR10][R12.64], R7 ;  /* 0x000000070c007986 */ /* 0x0005e2000c10150a */
[----:B------:R-:W-:Y:S01]  /*2490*/  PRMT R27, R7, 0x7632, R27 ;  /* 0x00007632071b7816 */ /* 0x000fe2000000001b */
[----:B------:R-:W3:Y:S01]  /*24a0*/  LDC.64 R24, c[0x0][0x3a0] ;  /* 0x0000e800ff187b82 */ /* 0x000ee20000000a00 */
[----:B------:R-:W-:-:S02]  /*24b0*/  FSEL R22, R22, -INF , P1 ;  /* 0xff80000016167808 */ /* 0x000fc40000800000 */
[----:B0-----:R-:W-:Y:S02]  /*24c0*/  PRMT R9, R4, 0x7632, R9 ;  /* 0x0000763204097816 */ /* 0x001fe40000000009 */
[----:B------:R-:W-:Y:S01]  /*24d0*/  FSEL R23, R23, -INF , P2 ;  /* 0xff80000017177808 */ /* 0x000fe20001000000 */
[----:B------:R-:W-:Y:S01]  /*24e0*/  FFMA R22, R22, 0.69314718246459960938, R69 ;  /* 0x3f31721816167823 */ /* 0x000fe20000000045 */
[----:B-1----:R-:W-:Y:S01]  /*24f0*/  PRMT R11, R5, 0x7632, R11 ;  /* 0x00007632050b7816 */ /* 0x002fe2000000000b */
[----:B------:R2:W-:Y:S01]  /*2500*/  STG.E.U16 desc[UR10][R14.64], R9 ;  /* 0x000000090e007986 */ /* 0x0005e2000c10150a */
[C---:B------:R-:W-:Y:S01]  /*2510*/  SHF.L.U32 R3, R56.reuse, 0x2, RZ ;  /* 0x0000000238037819 */ /* 0x040fe200000006ff */
[----:B------:R-:W-:Y:S01]  /*2520*/  FFMA R23, R23, 0.69314718246459960938, R70 ;  /* 0x3f31721817177823 */ /* 0x000fe20000000046 */
[----:B------:R-:W-:Y:S01]  /*2530*/  IMAD.HI R56, R56, 0x4, RZ ;  /* 0x0000000438387827 */ /* 0x000fe200078e02ff */
[----:B------:R2:W-:Y:S04]  /*2540*/  STG.E.U16 desc[UR10][R16.64], R11 ;  /* 0x0000000b10007986 */ /* 0x0005e8000c10150a */
[----:B------:R2:W-:Y:S04]  /*2550*/  STG.E.U16 desc[UR10][R18.64], R26 ;  /* 0x0000001a12007986 */ /* 0x0005e8000c10150a */
[----:B------:R2:W-:Y:S01]  /*2560*/  STG.E.U16 desc[UR10][R20.64], R27 ;  /* 0x0000001b14007986 */ /* 0x0005e2000c10150a */
[----:B------:R-:W-:Y:S01]  /*2570*/  BAR.SYNC.DEFER_BLOCKING 0x0 ;  /* 0x0000000000007b1d */ /* 0x000fe20000010000 */
[----:B---3--:R-:W-:-:S04]  /*2580*/  IADD3 R2, P1, P2, R3, UR7, R24 ;  /* 0x0000000703027c10 */ /* 0x008fc8000fa3e018 */
[----:B------:R-:W-:Y:S01]  /*2590*/  IADD3.X R3, PT, PT, R56, UR5, R25, P1, P2 ;  /* 0x0000000538037c10 */ /* 0x000fe20008fe4419 */
[----:B------:R2:W-:Y:S02]  /*25a0*/  STS.64 [R59+UR6], R22 ;  /* 0x000000163b007988 */ /* 0x0005e40008000a06 */
[----:B------:R-:W-:Y:S06]  /*25b0*/  BAR.SYNC.DEFER_BLOCKING 0x0 ;  /* 0x0000000000007b1d */ /* 0x000fec0000010000 */
[----:B------:R-:W-:Y:S05]  /*25c0*/  @P0 EXIT ;  /* 0x000000000000094d */ /* 0x000fea0003800000 */
[----:B------:R-:W0:Y:S04]  /*25d0*/  LDS R5, [R0] ;  /* 0x0000000000057984 */ /* 0x000e280000000800 */
[----:B0-----:R-:W-:Y:S01]  /*25e0*/  STG.E desc[UR10][R2.64], R5 ;  /* 0x0000000502007986 */ /* 0x001fe2000c10190a */
[----:B------:R-:W-:Y:S05]  /*25f0*/  EXIT ;  /* 0x000000000000794d */ /* 0x000fea0003800000 */
.L_x_2:
[----:B------:R-:W-:-:S00]  /*2600*/  BRA `(.L_x_2) ;  /* 0xfffffffc00fc7947 */ /* 0x000fc0000383ffff */
[----:B------:R-:W-:-:S00]  /*2610*/  NOP ;  /* 0x0000000000007918 */ /* 0x000fc00000000000 */
        /* <DEDUP_REMOVED lines=14> */
.L_x_3:


//--------------------- .nv.global.init           --------------------------
	.section	.nv.global.init,"aw",@progbits
.nv.global.init:
	.type		_$_str,@object
	.size		_$_str,(.L_0 - _$_str)
_$_str:
        /*0000*/ 	.byte	0x5f, 0x5f, 0x43, 0x55, 0x44, 0x41, 0x5f, 0x46, 0x54, 0x5a, 0x00
.L_0:


//--------------------- .nv.shared.attn_fwd       --------------------------
	.section	.nv.shared.attn_fwd,"aw",@nobits
	.sectionflags	@""
	.align	16
	.zero		1024


//--------------------- .nv.shared.reserved.0     --------------------------
	.section	.nv.shared.reserved.0,"aw",@nobits
	.weak		__nv_reservedSMEM_offset_0_alias
	.size		__nv_reservedSMEM_offset_0_alias, 0, 64
	.other		__nv_reservedSMEM_offset_0_alias,@"STO_CUDA_RESERVED_SHARED STV_DEFAULT"
__nv_reservedSMEM_offset_0_alias:
	.zero		0
	.zero		64


//--------------------- .nv.constant0.attn_fwd    --------------------------
	.section	.nv.constant0.attn_fwd,"a",@progbits
	.sectionflags	@""
	.align	4
.nv.constant0.attn_fwd:
	.zero		1032


//--------------------- SYMBOLS --------------------------

	.type		.nv.reservedSmem.offset0,@object
	.size		.nv.reservedSmem.offset0,0x4
	.type		.nv.reservedSmem.cap,@object
	.size		.nv.reservedSmem.cap,0x4
